	.target	sm_90a

	.elftype	@"ET_EXEC"


//--------------------- .note.nv.tkinfo           --------------------------
	.section	.note.nv.tkinfo,"",@"SHT_NOTE"
	.sectionflags	@"SHF_NOTE_NV_TKINFO"
	.tkinfo
        /*0018*/ 	.word	0x00000002
        /*0030*/ 	.string	""
        /*0030*/ 	.string	"ptxas"
        /*0030*/ 	.string	"Cuda compilation tools, release 13.0, V13.0.88"
        /*0030*/ 	.string	"Build cuda_13.0.r13.0/compiler.36424714_0"
        /*0030*/ 	.string	"-arch sm_90a -m 64 "



//--------------------- .note.nv.cuinfo           --------------------------
	.section	.note.nv.cuinfo,"",@"SHT_NOTE"
	.sectionflags	@"SHF_NOTE_NV_CUINFO"
        /*0018*/ 	.short	0x0002
        /*001a*/ 	.short	0x005a
        /*001c*/ 	.short	0x0082
	.zero		2


//--------------------- .nv.info                  --------------------------
	.section	.nv.info,"",@"SHT_CUDA_INFO"
	.align	4


	//----- nvinfo : EIATTR_REGCOUNT
	.align		4
        /*0000*/ 	.byte	0x04, 0x2f
        /*0002*/ 	.short	(.L_12 - .L_11)
	.align		4
.L_11:
        /*0004*/ 	.word	index@(_ZN7cutlass13device_kernelINS_4gemm6kernel13GemmUniversalIN4cute5tupleIJiiiiEEENS1_10collective13CollectiveMmaINS1_37MainloopSm90TmaGmmaWarpSpecializedFP8ILi5ENS5_IJNS4_1CILi1EEENSA_ILi2EEESB_EEENS1_35KernelTmaWarpSpecializedCooperativeEEENS5_IJNSA_ILi256EEESG_NSA_ILi64EEEEEENS_12float_e5m2_tENS5_IJlSB_lEEESJ_SK_NS4_8TiledMMAINS4_8MMA_AtomIJNS4_4SM904GMMA31MMA_64x256x32_F32E5M2E5M2_SS_TNILNSO_7ScaleInE1ELSQ_1EEEEEENS4_6LayoutINS5_IJSC_SB_SB_EEENS5_IJSB_NSA_ILi0EEESV_EEEEENS5_IJNS4_10UnderscoreESY_SY_EEEEENS4_23SM90_TMA_LOAD_MULTICASTENS4_14ComposedLayoutINS4_7SwizzleILi2ELi4ELi3EEENS4_18smem_ptr_flag_bitsILi8EEENST_INS5_IJNSA_ILi8EEESH_EEENS5_IJSH_SB_EEEEEEEvNS4_8identityENS4_13SM90_TMA_LOADES1B_vS1C_EENS_8epilogue10collective6detail29Sm90TmaWarpSpecializedAdapterINS1G_15DefaultEpilogueISJ_SK_SK_NS1F_6thread17LinearCombinationISJ_Li1EffLNS1K_9ScaleType4KindE0ELNS_15FloatRoundStyleE2ESJ_EENS1_15EpilogueDefaultEEEEEvvEEEEvNT_6ParamsE)
        /*0008*/ 	.word	0x000000a8


	//----- nvinfo : EIATTR_FRAME_SIZE
	.align		4
.L_12:
        /*000c*/ 	.byte	0x04, 0x11
        /*000e*/ 	.short	(.L_14 - .L_13)
	.align		4
.L_13:
        /*0010*/ 	.word	index@(_ZN7cutlass13device_kernelINS_4gemm6kernel13GemmUniversalIN4cute5tupleIJiiiiEEENS1_10collective13CollectiveMmaINS1_37MainloopSm90TmaGmmaWarpSpecializedFP8ILi5ENS5_IJNS4_1CILi1EEENSA_ILi2EEESB_EEENS1_35KernelTmaWarpSpecializedCooperativeEEENS5_IJNSA_ILi256EEESG_NSA_ILi64EEEEEENS_12float_e5m2_tENS5_IJlSB_lEEESJ_SK_NS4_8TiledMMAINS4_8MMA_AtomIJNS4_4SM904GMMA31MMA_64x256x32_F32E5M2E5M2_SS_TNILNSO_7ScaleInE1ELSQ_1EEEEEENS4_6LayoutINS5_IJSC_SB_SB_EEENS5_IJSB_NSA_ILi0EEESV_EEEEENS5_IJNS4_10UnderscoreESY_SY_EEEEENS4_23SM90_TMA_LOAD_MULTICASTENS4_14ComposedLayoutINS4_7SwizzleILi2ELi4ELi3EEENS4_18smem_ptr_flag_bitsILi8EEENST_INS5_IJNSA_ILi8EEESH_EEENS5_IJSH_SB_EEEEEEEvNS4_8identityENS4_13SM90_TMA_LOADES1B_vS1C_EENS_8epilogue10collective6detail29Sm90TmaWarpSpecializedAdapterINS1G_15DefaultEpilogueISJ_SK_SK_NS1F_6thread17LinearCombinationISJ_Li1EffLNS1K_9ScaleType4KindE0ELNS_15FloatRoundStyleE2ESJ_EENS1_15EpilogueDefaultEEEEEvvEEEEvNT_6ParamsE)
        /*0014*/ 	.word	0x00000870


	//----- nvinfo : EIATTR_MIN_STACK_SIZE
	.align		4
.L_14:
        /*0018*/ 	.byte	0x04, 0x12
        /*001a*/ 	.short	(.L_16 - .L_15)
	.align		4
.L_15:
        /*001c*/ 	.word	index@(_ZN7cutlass13device_kernelINS_4gemm6kernel13GemmUniversalIN4cute5tupleIJiiiiEEENS1_10collective13CollectiveMmaINS1_37MainloopSm90TmaGmmaWarpSpecializedFP8ILi5ENS5_IJNS4_1CILi1EEENSA_ILi2EEESB_EEENS1_35KernelTmaWarpSpecializedCooperativeEEENS5_IJNSA_ILi256EEESG_NSA_ILi64EEEEEENS_12float_e5m2_tENS5_IJlSB_lEEESJ_SK_NS4_8TiledMMAINS4_8MMA_AtomIJNS4_4SM904GMMA31MMA_64x256x32_F32E5M2E5M2_SS_TNILNSO_7ScaleInE1ELSQ_1EEEEEENS4_6LayoutINS5_IJSC_SB_SB_EEENS5_IJSB_NSA_ILi0EEESV_EEEEENS5_IJNS4_10UnderscoreESY_SY_EEEEENS4_23SM90_TMA_LOAD_MULTICASTENS4_14ComposedLayoutINS4_7SwizzleILi2ELi4ELi3EEENS4_18smem_ptr_flag_bitsILi8EEENST_INS5_IJNSA_ILi8EEESH_EEENS5_IJSH_SB_EEEEEEEvNS4_8identityENS4_13SM90_TMA_LOADES1B_vS1C_EENS_8epilogue10collective6detail29Sm90TmaWarpSpecializedAdapterINS1G_15DefaultEpilogueISJ_SK_SK_NS1F_6thread17LinearCombinationISJ_Li1EffLNS1K_9ScaleType4KindE0ELNS_15FloatRoundStyleE2ESJ_EENS1_15EpilogueDefaultEEEEEvvEEEEvNT_6ParamsE)
        /*0020*/ 	.word	0x00000870
.L_16:


//--------------------- .nv.compat                --------------------------
	.section	.nv.compat,"",@"SHT_CUDA_COMPAT_INFO"
	.align	4
        /*0000*/ 	.byte	0x02, 0x09, 0x01, 0x00, 0x02, 0x02, 0x04, 0x00, 0x02, 0x05, 0x05, 0x00, 0x03, 0x07, 0x01, 0x01
        /*0010*/ 	.byte	0x02, 0x03, 0x01, 0x00, 0x02, 0x06, 0x01, 0x00, 0x04, 0x0b, 0x08, 0x00, 0x00, 0x00, 0x00, 0x00
        /*0020*/ 	.byte	0x00, 0x00, 0x00, 0x00


//--------------------- .nv.info._ZN7cutlass13device_kernelINS_4gemm6kernel13GemmUniversalIN4cute5tupleIJiiiiEEENS1_10collective13CollectiveMmaINS1_37MainloopSm90TmaGmmaWarpSpecializedFP8ILi5ENS5_IJNS4_1CILi1EEENSA_ILi2EEESB_EEENS1_35KernelTmaWarpSpecializedCooperativeEEENS5_IJNSA_ILi256EEESG_NSA_ILi64EEEEEENS_12float_e5m2_tENS5_IJlSB_lEEESJ_SK_NS4_8TiledMMAINS4_8MMA_AtomIJNS4_4SM904GMMA31MMA_64x256x32_F32E5M2E5M2_SS_TNILNSO_7ScaleInE1ELSQ_1EEEEEENS4_6LayoutINS5_IJSC_SB_SB_EEENS5_IJSB_NSA_ILi0EEESV_EEEEENS5_IJNS4_10UnderscoreESY_SY_EEEEENS4_23SM90_TMA_LOAD_MULTICASTENS4_14ComposedLayoutINS4_7SwizzleILi2ELi4ELi3EEENS4_18smem_ptr_flag_bitsILi8EEENST_INS5_IJNSA_ILi8EEESH_EEENS5_IJSH_SB_EEEEEEEvNS4_8identityENS4_13SM90_TMA_LOADES1B_vS1C_EENS_8epilogue10collective6detail29Sm90TmaWarpSpecializedAdapterINS1G_15DefaultEpilogueISJ_SK_SK_NS1F_6thread17LinearCombinationISJ_Li1EffLNS1K_9ScaleType4KindE0ELNS_15FloatRoundStyleE2ESJ_EENS1_15EpilogueDefaultEEEEEvvEEEEvNT_6ParamsE --------------------------
	.section	.nv.info._ZN7cutlass13device_kernelINS_4gemm6kernel13GemmUniversalIN4cute5tupleIJiiiiEEENS1_10collective13CollectiveMmaINS1_37MainloopSm90TmaGmmaWarpSpecializedFP8ILi5ENS5_IJNS4_1CILi1EEENSA_ILi2EEESB_EEENS1_35KernelTmaWarpSpecializedCooperativeEEENS5_IJNSA_ILi256EEESG_NSA_ILi64EEEEEENS_12float_e5m2_tENS5_IJlSB_lEEESJ_SK_NS4_8TiledMMAINS4_8MMA_AtomIJNS4_4SM904GMMA31MMA_64x256x32_F32E5M2E5M2_SS_TNILNSO_7ScaleInE1ELSQ_1EEEEEENS4_6LayoutINS5_IJSC_SB_SB_EEENS5_IJSB_NSA_ILi0EEESV_EEEEENS5_IJNS4_10UnderscoreESY_SY_EEEEENS4_23SM90_TMA_LOAD_MULTICASTENS4_14ComposedLayoutINS4_7SwizzleILi2ELi4ELi3EEENS4_18smem_ptr_flag_bitsILi8EEENST_INS5_IJNSA_ILi8EEESH_EEENS5_IJSH_SB_EEEEEEEvNS4_8identityENS4_13SM90_TMA_LOADES1B_vS1C_EENS_8epilogue10collective6detail29Sm90TmaWarpSpecializedAdapterINS1G_15DefaultEpilogueISJ_SK_SK_NS1F_6thread17LinearCombinationISJ_Li1EffLNS1K_9ScaleType4KindE0ELNS_15FloatRoundStyleE2ESJ_EENS1_15EpilogueDefaultEEEEEvvEEEEvNT_6ParamsE,"",@"SHT_CUDA_INFO"
	.sectionflags	@""
	.align	4


	//----- nvinfo : EIATTR_CUDA_API_VERSION
	.align		4
        /*0000*/ 	.byte	0x04, 0x37
        /*0002*/ 	.short	(.L_18 - .L_17)
.L_17:
        /*0004*/ 	.word	0x00000082


	//----- nvinfo : EIATTR_KPARAM_INFO
	.align		4
.L_18:
        /*0008*/ 	.byte	0x04, 0x17
        /*000a*/ 	.short	(.L_20 - .L_19)
.L_19:
        /*000c*/ 	.word	0x00000000
        /*0010*/ 	.short	0x0000
        /*0012*/ 	.short	0x0070
        /*0014*/ 	.byte	0x00, 0xf0, 0x01, 0x10


	//----- nvinfo : EIATTR_SPARSE_MMA_MASK
	.align		4
.L_20:
        /*0018*/ 	.byte	0x03, 0x50
        /*001a*/ 	.short	0x0000


	//----- nvinfo : EIATTR_MAXREG_COUNT
	.align		4
        /*001c*/ 	.byte	0x03, 0x1b
        /*001e*/ 	.short	0x00a8


	//----- nvinfo : EIATTR_NUM_BARRIERS
	.align		4
        /*0020*/ 	.byte	0x02, 0x4c
        /*0022*/ 	.byte	0x01
	.zero		1


	//----- nvinfo : EIATTR_ANNOTATIONS
	.align		4
        /*0024*/ 	.byte	0x04, 0x55
        /*0026*/ 	.short	(.L_22 - .L_21)


	//   ....[0]....
.L_21:
        /*0028*/ 	.word	0x00000001
        /*002c*/ 	.byte	0x90, 0x06, 0x00, 0x00, 0x01, 0x00, 0x00, 0x00, 0xc0, 0x08, 0x00, 0x00, 0x01, 0x00, 0x00, 0x00
        /* <DEDUP_REMOVED lines=1581> */
        /*630c*/ 	.byte	0xf0, 0x53, 0x02, 0x00, 0x01, 0x00, 0x00, 0x00, 0x40, 0x54, 0x02, 0x00


	//----- nvinfo : EIATTR_MERCURY_ISA_VERSION
	.align		4
.L_22:
        /*6318*/ 	.byte	0x03, 0x5f
        /*631a*/ 	.short	0x0101


	//----- nvinfo : EIATTR_INT_WARP_WIDE_INSTR_OFFSETS
	.align		4
        /*631c*/ 	.byte	0x04, 0x31
        /*631e*/ 	.short	(.L_24 - .L_23)


	//   ....[0]....
.L_23:
        /*6320*/ 	.word	0x00000550


	//   ....[1]....
        /*6324*/ 	.word	0x00000570


	//   ....[2]....
        /*6328*/ 	.word	0x000006c0


	//----- nvinfo : EIATTR_COOP_GROUP_MASK_REGIDS
	.align		4
.L_24:
        /*632c*/ 	.byte	0x04, 0x29
        /*632e*/ 	.short	(.L_26 - .L_25)


	//   ....[0]....
.L_25:
        /*6330*/ 	.word	0xffffffff


	//   ....[1]....
        /*6334*/ 	.word	0xffffffff


	//   ....[2]....
        /*6338*/ 	.word	0xffffffff


	//   ....[3]....
        /*633c*/ 	.word	0xffffffff


	//   ....[4]....
        /*6340*/ 	.word	0xffffffff


	//   ....[5]....
        /*6344*/ 	.word	0xffffffff


	//----- nvinfo : EIATTR_COOP_GROUP_INSTR_OFFSETS
	.align		4
.L_26:
        /*6348*/ 	.byte	0x04, 0x28
        /*634a*/ 	.short	(.L_28 - .L_27)


	//   ....[0]....
.L_27:
        /*634c*/ 	.word	0x00000070


	//   ....[1]....
        /*6350*/ 	.word	0x00000080


	//   ....[2]....
        /*6354*/ 	.word	0x000001a0


	//   ....[3]....
        /*6358*/ 	.word	0x000003e0


	//   ....[4]....
        /*635c*/ 	.word	0x000007d0


	//   ....[5]....
        /*6360*/ 	.word	0x00002920


	//----- nvinfo : EIATTR_REG_RECONFIG
	.align		4
.L_28:
        /*6364*/ 	.byte	0x01, 0x54
	.zero		2


	//----- nvinfo : EIATTR_MBARRIER_INSTR_OFFSETS
	.align		4
        /*6368*/ 	.byte	0x04, 0x39
        /*636a*/ 	.short	(.L_30 - .L_29)


	//   ....[0]....
.L_29:
        /*636c*/ 	.word	0x00000320
        /*6370*/ 	.word	0x000000ff
        /*6374*/ 	.word	0x00000000
        /*6378*/ 	.short	0x0100
        /*637a*/ 	.byte	0x09
	.zero		1


	//   ....[1]....
        /*637c*/ 	.word	0x00000330
        /*6380*/ 	.word	0x000000ff
        /*6384*/ 	.word	0x00000028
        /*6388*/ 	.short	0x0100
        /*638a*/ 	.byte	0x09
	.zero		1


	//   ....[2]....
        /*638c*/ 	.word	0x00000340
        /*6390*/ 	.word	0x000000ff
        /*6394*/ 	.word	0x00000008
        /*6398*/ 	.short	0x0100
        /*639a*/ 	.byte	0x09
	.zero		1


	//   ....[3]....
        /*639c*/ 	.word	0x00000350
        /*63a0*/ 	.word	0x000000ff
        /*63a4*/ 	.word	0x00000030
        /*63a8*/ 	.short	0x0100
        /*63aa*/ 	.byte	0x09
	.zero		1


	//   ....[4]....
        /*63ac*/ 	.word	0x00000360
        /*63b0*/ 	.word	0x000000ff
        /*63b4*/ 	.word	0x00000010
        /*63b8*/ 	.short	0x0100
        /*63ba*/ 	.byte	0x09
	.zero		1


	//   ....[5]....
        /*63bc*/ 	.word	0x00000370
        /*63c0*/ 	.word	0x000000ff
        /*63c4*/ 	.word	0x00000038
        /*63c8*/ 	.short	0x0100
        /*63ca*/ 	.byte	0x09
	.zero		1


	//   ....[6]....
        /*63cc*/ 	.word	0x00000380
        /*63d0*/ 	.word	0x000000ff
        /*63d4*/ 	.word	0x00000018
        /*63d8*/ 	.short	0x0100
        /*63da*/ 	.byte	0x09
	.zero		1


	//   ....[7]....
        /*63dc*/ 	.word	0x00000390
        /*63e0*/ 	.word	0x000000ff
        /*63e4*/ 	.word	0x00000040
        /*63e8*/ 	.short	0x0100
        /*63ea*/ 	.byte	0x09
	.zero		1


	//   ....[8]....
        /*63ec*/ 	.word	0x000003a0
        /*63f0*/ 	.word	0x000000ff
        /*63f4*/ 	.word	0x00000020
        /*63f8*/ 	.short	0x0100
        /*63fa*/ 	.byte	0x09
	.zero		1


	//   ....[9]....
        /*63fc*/ 	.word	0x000003b0
        /*6400*/ 	.word	0x000000ff
        /*6404*/ 	.word	0x00000048
        /*6408*/ 	.short	0x0100
        /*640a*/ 	.byte	0x09
	.zero		1


	//   ....[10]....
        /*640c*/ 	.word	0x00000750
        /*6410*/ 	.word	0x000000ff
        /*6414*/ 	.word	0x00000060
        /*6418*/ 	.short	0x0100
        /*641a*/ 	.byte	0x06
	.zero		1


	//   ....[11]....
        /*641c*/ 	.word	0x00000780
        /*6420*/ 	.word	0x000000ff
        /*6424*/ 	.word	0x00000068
        /*6428*/ 	.short	0x0100
        /*642a*/ 	.byte	0x06
	.zero		1


	//   ....[12]....
        /*642c*/ 	.word	0x00002d20
        /*6430*/ 	.word	0x000000ff
        /*6434*/ 	.word	0x00000000
        /*6438*/ 	.short	0x010a
        /*643a*/ 	.byte	0x06
	.zero		1


	//   ....[13]....
        /*643c*/ 	.word	0x00002d60
        /*6440*/ 	.word	0x000000ff
        /*6444*/ 	.word	0x00000000
        /*6448*/ 	.short	0x010a
        /*644a*/ 	.byte	0x06
	.zero		1


	//   ....[14]....
        /*644c*/ 	.word	0x000070d0
        /*6450*/ 	.word	0x000000ff
        /*6454*/ 	.word	0x00000000
        /*6458*/ 	.short	0x010a
        /*645a*/ 	.byte	0x10
	.zero		1


	//   ....[15]....
        /*645c*/ 	.word	0x00007110
        /*6460*/ 	.word	0x000000ff
        /*6464*/ 	.word	0x00000000
        /*6468*/ 	.short	0x010a
        /*646a*/ 	.byte	0x10
	.zero		1


	//   ....[16]....
        /*646c*/ 	.word	0x0000d090
        /*6470*/ 	.word	0x00000002
        /*6474*/ 	.word	0x00000000
        /*6478*/ 	.short	0x0101
        /*647a*/ 	.byte	0x3f
	.zero		1


	//   ....[17]....
        /*647c*/ 	.word	0x00010b50
        /*6480*/ 	.word	0x00000000
        /*6484*/ 	.word	0x00000000
        /*6488*/ 	.short	0x0101
        /*648a*/ 	.byte	0x3f
	.zero		1


	//   ....[18]....
        /*648c*/ 	.word	0x000245c0
        /*6490*/ 	.word	0x00000012
        /*6494*/ 	.word	0x00000028
        /*6498*/ 	.short	0x010a
        /*649a*/ 	.byte	0x3f
	.zero		1


	//   ....[19]....
        /*649c*/ 	.word	0x00024960
        /*64a0*/ 	.word	0x00000002
        /*64a4*/ 	.word	0x00000068
        /*64a8*/ 	.short	0x0101
        /*64aa*/ 	.byte	0x3f
	.zero		1


	//   ....[20]....
        /*64ac*/ 	.word	0x000250f0
        /*64b0*/ 	.word	0x00000005
        /*64b4*/ 	.word	0x00000000
        /*64b8*/ 	.short	0x010a
        /*64ba*/ 	.byte	0x3f
	.zero		1


	//   ....[21]....
        /*64bc*/ 	.word	0x00025180
        /*64c0*/ 	.word	0x00000007
        /*64c4*/ 	.word	0x00000000
        /*64c8*/ 	.short	0x010a
        /*64ca*/ 	.byte	0x3f
	.zero		1


	//   ....[22]....
        /*64cc*/ 	.word	0x00025210
        /*64d0*/ 	.word	0x00000007
        /*64d4*/ 	.word	0x00000000
        /*64d8*/ 	.short	0x010a
        /*64da*/ 	.byte	0x3f
	.zero		1


	//   ....[23]....
        /*64dc*/ 	.word	0x000252a0
        /*64e0*/ 	.word	0x00000007
        /*64e4*/ 	.word	0x00000000
        /*64e8*/ 	.short	0x010a
        /*64ea*/ 	.byte	0x3f
	.zero		1


	//   ....[24]....
        /*64ec*/ 	.word	0x00025330
        /*64f0*/ 	.word	0x00000003
        /*64f4*/ 	.word	0x00000000
        /*64f8*/ 	.short	0x010a
        /*64fa*/ 	.byte	0x3f
	.zero		1


	//   ....[25]....
        /*64fc*/ 	.word	0x000253a0
        /*6500*/ 	.word	0x00000003
        /*6504*/ 	.word	0x00000000
        /*6508*/ 	.short	0x010a
        /*650a*/ 	.byte	0x3f
	.zero		1


	//   ....[26]....
        /*650c*/ 	.word	0x00025410
        /*6510*/ 	.word	0x00000000
        /*6514*/ 	.word	0x00000000
        /*6518*/ 	.short	0x010a
        /*651a*/ 	.byte	0x3f
	.zero		1


	//   ....[27]....
        /*651c*/ 	.word	0x000254f0
        /*6520*/ 	.word	0x00000012
        /*6524*/ 	.word	0x00000028
        /*6528*/ 	.short	0x010a
        /*652a*/ 	.byte	0x3f
	.zero		1


	//   ....[28]....
        /*652c*/ 	.word	0x000255c0
        /*6530*/ 	.word	0x00000005
        /*6534*/ 	.word	0x00000000
        /*6538*/ 	.short	0x010a
        /*653a*/ 	.byte	0x3f
	.zero		1


	//   ....[29]....
        /*653c*/ 	.word	0x00025610
        /*6540*/ 	.word	0x00000007
        /*6544*/ 	.word	0x00000000
        /*6548*/ 	.short	0x010a
        /*654a*/ 	.byte	0x3f
	.zero		1


	//   ....[30]....
        /*654c*/ 	.word	0x00025660
        /*6550*/ 	.word	0x00000007
        /*6554*/ 	.word	0x00000000
        /*6558*/ 	.short	0x010a
        /*655a*/ 	.byte	0x3f
	.zero		1


	//   ....[31]....
        /*655c*/ 	.word	0x000256b0
        /*6560*/ 	.word	0x00000007
        /*6564*/ 	.word	0x00000000
        /*6568*/ 	.short	0x010a
        /*656a*/ 	.byte	0x3f
	.zero		1


	//----- nvinfo : EIATTR_NUM_MBARRIERS
	.align		4
.L_30:
        /*656c*/ 	.byte	0x03, 0x38
        /*656e*/ 	.short	0x000c


	//----- nvinfo : EIATTR_EXIT_INSTR_OFFSETS
	.align		4
        /*6570*/ 	.byte	0x04, 0x1c
        /*6572*/ 	.short	(.L_32 - .L_31)


	//   ....[0]....
.L_31:
        /*6574*/ 	.word	0x00000960


	//   ....[1]....
        /*6578*/ 	.word	0x00001200


	//   ....[2]....
        /*657c*/ 	.word	0x00023cc0


	//   ....[3]....
        /*6580*/ 	.word	0x00024260


	//   ....[4]....
        /*6584*/ 	.word	0x00025380


	//----- nvinfo : EIATTR_MAX_THREADS
	.align		4
.L_32:
        /*6588*/ 	.byte	0x04, 0x05
        /*658a*/ 	.short	(.L_34 - .L_33)
.L_33:
        /*658c*/ 	.word	0x00000180
        /*6590*/ 	.word	0x00000001
        /*6594*/ 	.word	0x00000001


	//----- nvinfo : EIATTR_CRS_STACK_SIZE
	.align		4
.L_34:
        /*6598*/ 	.byte	0x04, 0x1e
        /*659a*/ 	.short	(.L_36 - .L_35)
.L_35:
        /*659c*/ 	.word	0x00000000


	//----- nvinfo : EIATTR_CBANK_PARAM_SIZE
	.align		4
.L_36:
        /*65a0*/ 	.byte	0x03, 0x19
        /*65a2*/ 	.short	0x0470


	//----- nvinfo : EIATTR_PARAM_CBANK
	.align		4
        /*65a4*/ 	.byte	0x04, 0x0a
        /*65a6*/ 	.short	(.L_38 - .L_37)
	.align		4
.L_37:
        /*65a8*/ 	.word	index@(.nv.constant0._ZN7cutlass13device_kernelINS_4gemm6kernel13GemmUniversalIN4cute5tupleIJiiiiEEENS1_10collective13CollectiveMmaINS1_37MainloopSm90TmaGmmaWarpSpecializedFP8ILi5ENS5_IJNS4_1CILi1EEENSA_ILi2EEESB_EEENS1_35KernelTmaWarpSpecializedCooperativeEEENS5_IJNSA_ILi256EEESG_NSA_ILi64EEEEEENS_12float_e5m2_tENS5_IJlSB_lEEESJ_SK_NS4_8TiledMMAINS4_8MMA_AtomIJNS4_4SM904GMMA31MMA_64x256x32_F32E5M2E5M2_SS_TNILNSO_7ScaleInE1ELSQ_1EEEEEENS4_6LayoutINS5_IJSC_SB_SB_EEENS5_IJSB_NSA_ILi0EEESV_EEEEENS5_IJNS4_10UnderscoreESY_SY_EEEEENS4_23SM90_TMA_LOAD_MULTICASTENS4_14ComposedLayoutINS4_7SwizzleILi2ELi4ELi3EEENS4_18smem_ptr_flag_bitsILi8EEENST_INS5_IJNSA_ILi8EEESH_EEENS5_IJSH_SB_EEEEEEEvNS4_8identityENS4_13SM90_TMA_LOADES1B_vS1C_EENS_8epilogue10collective6detail29Sm90TmaWarpSpecializedAdapterINS1G_15DefaultEpilogueISJ_SK_SK_NS1F_6thread17LinearCombinationISJ_Li1EffLNS1K_9ScaleType4KindE0ELNS_15FloatRoundStyleE2ESJ_EENS1_15EpilogueDefaultEEEEEvvEEEEvNT_6ParamsE)
        /*65ac*/ 	.short	0x0210
        /*65ae*/ 	.short	0x0470


	//----- nvinfo : EIATTR_SW_WAR
	.align		4
.L_38:
        /*65b0*/ 	.byte	0x04, 0x36
        /*65b2*/ 	.short	(.L_40 - .L_39)
.L_39:
        /*65b4*/ 	.word	0x00000008
.L_40:


//--------------------- .nv.callgraph             --------------------------
	.section	.nv.callgraph,"",@"SHT_CUDA_CALLGRAPH"
	.align	4
	.sectionentsize	8
	.align		4
        /*0000*/ 	.word	0x00000000
	.align		4
        /*0004*/ 	.word	0xffffffff
	.align		4
        /*0008*/ 	.word	0x00000000
	.align		4
        /*000c*/ 	.word	0xfffffffe
	.align		4
        /*0010*/ 	.word	0x00000000
	.align		4
        /*0014*/ 	.word	0xfffffffd
	.align		4
        /*0018*/ 	.word	0x00000000
	.align		4
        /*001c*/ 	.word	0xfffffffc


//--------------------- .nv.constant4             --------------------------
	.section	.nv.constant4,"a",@progbits
	.align	8
	.align		8
.nv.constant4:
        /*0000*/ 	.dword	_ZN39_INTERNAL_45b3b237_4_k_cu_c21210dc_48634cuda3std3__45__cpo5beginE
	.align		8
        /*0008*/ 	.dword	_ZN39_INTERNAL_45b3b237_4_k_cu_c21210dc_48634cuda3std3__45__cpo3endE
	.align		8
        /*0010*/ 	.dword	_ZN39_INTERNAL_45b3b237_4_k_cu_c21210dc_48634cuda3std3__45__cpo6cbeginE
	.align		8
        /*0018*/ 	.dword	_ZN39_INTERNAL_45b3b237_4_k_cu_c21210dc_48634cuda3std3__45__cpo4cendE
	.align		8
        /*0020*/ 	.dword	_ZN39_INTERNAL_45b3b237_4_k_cu_c21210dc_48634cuda3std3__441_GLOBAL__N__45b3b237_4_k_cu_c21210dc_48636ignoreE
	.align		8
        /*0028*/ 	.dword	_ZN39_INTERNAL_45b3b237_4_k_cu_c21210dc_48634cuda3std3__419piecewise_constructE
	.align		8
        /*0030*/ 	.dword	_ZN39_INTERNAL_45b3b237_4_k_cu_c21210dc_48634cuda3std3__48in_placeE
	.align		8
        /*0038*/ 	.dword	_ZN39_INTERNAL_45b3b237_4_k_cu_c21210dc_48634cuda3std6ranges3__45__cpo4swapE
	.align		8
        /*0040*/ 	.dword	_ZN39_INTERNAL_45b3b237_4_k_cu_c21210dc_48634cuda3std6ranges3__45__cpo9iter_moveE
	.align		8
        /*0048*/ 	.dword	_ZN39_INTERNAL_45b3b237_4_k_cu_c21210dc_48634cute7productE
	.align		8
        /*0050*/ 	.dword	_ZN39_INTERNAL_45b3b237_4_k_cu_c21210dc_48634cute1_E


//--------------------- .text._ZN7cutlass13device_kernelINS_4gemm6kernel13GemmUniversalIN4cute5tupleIJiiiiEEENS1_10collective13CollectiveMmaINS1_37MainloopSm90TmaGmmaWarpSpecializedFP8ILi5ENS5_IJNS4_1CILi1EEENSA_ILi2EEESB_EEENS1_35KernelTmaWarpSpecializedCooperativeEEENS5_IJNSA_ILi256EEESG_NSA_ILi64EEEEEENS_12float_e5m2_tENS5_IJlSB_lEEESJ_SK_NS4_8TiledMMAINS4_8MMA_AtomIJNS4_4SM904GMMA31MMA_64x256x32_F32E5M2E5M2_SS_TNILNSO_7ScaleInE1ELSQ_1EEEEEENS4_6LayoutINS5_IJSC_SB_SB_EEENS5_IJSB_NSA_ILi0EEESV_EEEEENS5_IJNS4_10UnderscoreESY_SY_EEEEENS4_23SM90_TMA_LOAD_MULTICASTENS4_14ComposedLayoutINS4_7SwizzleILi2ELi4ELi3EEENS4_18smem_ptr_flag_bitsILi8EEENST_INS5_IJNSA_ILi8EEESH_EEENS5_IJSH_SB_EEEEEEEvNS4_8identityENS4_13SM90_TMA_LOADES1B_vS1C_EENS_8epilogue10collective6detail29Sm90TmaWarpSpecializedAdapterINS1G_15DefaultEpilogueISJ_SK_SK_NS1F_6thread17LinearCombinationISJ_Li1EffLNS1K_9ScaleType4KindE0ELNS_15FloatRoundStyleE2ESJ_EENS1_15EpilogueDefaultEEEEEvvEEEEvNT_6ParamsE --------------------------
	.section	.text._ZN7cutlass13device_kernelINS_4gemm6kernel13GemmUniversalIN4cute5tupleIJiiiiEEENS1_10collective13CollectiveMmaINS1_37MainloopSm90TmaGmmaWarpSpecializedFP8ILi5ENS5_IJNS4_1CILi1EEENSA_ILi2EEESB_EEENS1_35KernelTmaWarpSpecializedCooperativeEEENS5_IJNSA_ILi256EEESG_NSA_ILi64EEEEEENS_12float_e5m2_tENS5_IJlSB_lEEESJ_SK_NS4_8TiledMMAINS4_8MMA_AtomIJNS4_4SM904GMMA31MMA_64x256x32_F32E5M2E5M2_SS_TNILNSO_7ScaleInE1ELSQ_1EEEEEENS4_6LayoutINS5_IJSC_SB_SB_EEENS5_IJSB_NSA_ILi0EEESV_EEEEENS5_IJNS4_10UnderscoreESY_SY_EEEEENS4_23SM90_TMA_LOAD_MULTICASTENS4_14ComposedLayoutINS4_7SwizzleILi2ELi4ELi3EEENS4_18smem_ptr_flag_bitsILi8EEENST_INS5_IJNSA_ILi8EEESH_EEENS5_IJSH_SB_EEEEEEEvNS4_8identityENS4_13SM90_TMA_LOADES1B_vS1C_EENS_8epilogue10collective6detail29Sm90TmaWarpSpecializedAdapterINS1G_15DefaultEpilogueISJ_SK_SK_NS1F_6thread17LinearCombinationISJ_Li1EffLNS1K_9ScaleType4KindE0ELNS_15FloatRoundStyleE2ESJ_EENS1_15EpilogueDefaultEEEEEvvEEEEvNT_6ParamsE,"ax",@progbits
	.align	128
.text._ZN7cutlass13device_kernelINS_4gemm6kernel13GemmUniversalIN4cute5tupleIJiiiiEEENS1_10collective13CollectiveMmaINS1_37MainloopSm90TmaGmmaWarpSpecializedFP8ILi5ENS5_IJNS4_1CILi1EEENSA_ILi2EEESB_EEENS1_35KernelTmaWarpSpecializedCooperativeEEENS5_IJNSA_ILi256EEESG_NSA_ILi64EEEEEENS_12float_e5m2_tENS5_IJlSB_lEEESJ_SK_NS4_8TiledMMAINS4_8MMA_AtomIJNS4_4SM904GMMA31MMA_64x256x32_F32E5M2E5M2_SS_TNILNSO_7ScaleInE1ELSQ_1EEEEEENS4_6LayoutINS5_IJSC_SB_SB_EEENS5_IJSB_NSA_ILi0EEESV_EEEEENS5_IJNS4_10UnderscoreESY_SY_EEEEENS4_23SM90_TMA_LOAD_MULTICASTENS4_14ComposedLayoutINS4_7SwizzleILi2ELi4ELi3EEENS4_18smem_ptr_flag_bitsILi8EEENST_INS5_IJNSA_ILi8EEESH_EEENS5_IJSH_SB_EEEEEEEvNS4_8identityENS4_13SM90_TMA_LOADES1B_vS1C_EENS_8epilogue10collective6detail29Sm90TmaWarpSpecializedAdapterINS1G_15DefaultEpilogueISJ_SK_SK_NS1F_6thread17LinearCombinationISJ_Li1EffLNS1K_9ScaleType4KindE0ELNS_15FloatRoundStyleE2ESJ_EENS1_15EpilogueDefaultEEEEEvvEEEEvNT_6ParamsE:
        .type           _ZN7cutlass13device_kernelINS_4gemm6kernel13GemmUniversalIN4cute5tupleIJiiiiEEENS1_10collective13CollectiveMmaINS1_37MainloopSm90TmaGmmaWarpSpecializedFP8ILi5ENS5_IJNS4_1CILi1EEENSA_ILi2EEESB_EEENS1_35KernelTmaWarpSpecializedCooperativeEEENS5_IJNSA_ILi256EEESG_NSA_ILi64EEEEEENS_12float_e5m2_tENS5_IJlSB_lEEESJ_SK_NS4_8TiledMMAINS4_8MMA_AtomIJNS4_4SM904GMMA31MMA_64x256x32_F32E5M2E5M2_SS_TNILNSO_7ScaleInE1ELSQ_1EEEEEENS4_6LayoutINS5_IJSC_SB_SB_EEENS5_IJSB_NSA_ILi0EEESV_EEEEENS5_IJNS4_10UnderscoreESY_SY_EEEEENS4_23SM90_TMA_LOAD_MULTICASTENS4_14ComposedLayoutINS4_7SwizzleILi2ELi4ELi3EEENS4_18smem_ptr_flag_bitsILi8EEENST_INS5_IJNSA_ILi8EEESH_EEENS5_IJSH_SB_EEEEEEEvNS4_8identityENS4_13SM90_TMA_LOADES1B_vS1C_EENS_8epilogue10collective6detail29Sm90TmaWarpSpecializedAdapterINS1G_15DefaultEpilogueISJ_SK_SK_NS1F_6thread17LinearCombinationISJ_Li1EffLNS1K_9ScaleType4KindE0ELNS_15FloatRoundStyleE2ESJ_EENS1_15EpilogueDefaultEEEEEvvEEEEvNT_6ParamsE,@function
        .size           _ZN7cutlass13device_kernelINS_4gemm6kernel13GemmUniversalIN4cute5tupleIJiiiiEEENS1_10collective13CollectiveMmaINS1_37MainloopSm90TmaGmmaWarpSpecializedFP8ILi5ENS5_IJNS4_1CILi1EEENSA_ILi2EEESB_EEENS1_35KernelTmaWarpSpecializedCooperativeEEENS5_IJNSA_ILi256EEESG_NSA_ILi64EEEEEENS_12float_e5m2_tENS5_IJlSB_lEEESJ_SK_NS4_8TiledMMAINS4_8MMA_AtomIJNS4_4SM904GMMA31MMA_64x256x32_F32E5M2E5M2_SS_TNILNSO_7ScaleInE1ELSQ_1EEEEEENS4_6LayoutINS5_IJSC_SB_SB_EEENS5_IJSB_NSA_ILi0EEESV_EEEEENS5_IJNS4_10UnderscoreESY_SY_EEEEENS4_23SM90_TMA_LOAD_MULTICASTENS4_14ComposedLayoutINS4_7SwizzleILi2ELi4ELi3EEENS4_18smem_ptr_flag_bitsILi8EEENST_INS5_IJNSA_ILi8EEESH_EEENS5_IJSH_SB_EEEEEEEvNS4_8identityENS4_13SM90_TMA_LOADES1B_vS1C_EENS_8epilogue10collective6detail29Sm90TmaWarpSpecializedAdapterINS1G_15DefaultEpilogueISJ_SK_SK_NS1F_6thread17LinearCombinationISJ_Li1EffLNS1K_9ScaleType4KindE0ELNS_15FloatRoundStyleE2ESJ_EENS1_15EpilogueDefaultEEEEEvvEEEEvNT_6ParamsE,(.L_x_592 - _ZN7cutlass13device_kernelINS_4gemm6kernel13GemmUniversalIN4cute5tupleIJiiiiEEENS1_10collective13CollectiveMmaINS1_37MainloopSm90TmaGmmaWarpSpecializedFP8ILi5ENS5_IJNS4_1CILi1EEENSA_ILi2EEESB_EEENS1_35KernelTmaWarpSpecializedCooperativeEEENS5_IJNSA_ILi256EEESG_NSA_ILi64EEEEEENS_12float_e5m2_tENS5_IJlSB_lEEESJ_SK_NS4_8TiledMMAINS4_8MMA_AtomIJNS4_4SM904GMMA31MMA_64x256x32_F32E5M2E5M2_SS_TNILNSO_7ScaleInE1ELSQ_1EEEEEENS4_6LayoutINS5_IJSC_SB_SB_EEENS5_IJSB_NSA_ILi0EEESV_EEEEENS5_IJNS4_10UnderscoreESY_SY_EEEEENS4_23SM90_TMA_LOAD_MULTICASTENS4_14ComposedLayoutINS4_7SwizzleILi2ELi4ELi3EEENS4_18smem_ptr_flag_bitsILi8EEENST_INS5_IJNSA_ILi8EEESH_EEENS5_IJSH_SB_EEEEEEEvNS4_8identityENS4_13SM90_TMA_LOADES1B_vS1C_EENS_8epilogue10collective6detail29Sm90TmaWarpSpecializedAdapterINS1G_15DefaultEpilogueISJ_SK_SK_NS1F_6thread17LinearCombinationISJ_Li1EffLNS1K_9ScaleType4KindE0ELNS_15FloatRoundStyleE2ESJ_EENS1_15EpilogueDefaultEEEEEvvEEEEvNT_6ParamsE)
        .other          _ZN7cutlass13device_kernelINS_4gemm6kernel13GemmUniversalIN4cute5tupleIJiiiiEEENS1_10collective13CollectiveMmaINS1_37MainloopSm90TmaGmmaWarpSpecializedFP8ILi5ENS5_IJNS4_1CILi1EEENSA_ILi2EEESB_EEENS1_35KernelTmaWarpSpecializedCooperativeEEENS5_IJNSA_ILi256EEESG_NSA_ILi64EEEEEENS_12float_e5m2_tENS5_IJlSB_lEEESJ_SK_NS4_8TiledMMAINS4_8MMA_AtomIJNS4_4SM904GMMA31MMA_64x256x32_F32E5M2E5M2_SS_TNILNSO_7ScaleInE1ELSQ_1EEEEEENS4_6LayoutINS5_IJSC_SB_SB_EEENS5_IJSB_NSA_ILi0EEESV_EEEEENS5_IJNS4_10UnderscoreESY_SY_EEEEENS4_23SM90_TMA_LOAD_MULTICASTENS4_14ComposedLayoutINS4_7SwizzleILi2ELi4ELi3EEENS4_18smem_ptr_flag_bitsILi8EEENST_INS5_IJNSA_ILi8EEESH_EEENS5_IJSH_SB_EEEEEEEvNS4_8identityENS4_13SM90_TMA_LOADES1B_vS1C_EENS_8epilogue10collective6detail29Sm90TmaWarpSpecializedAdapterINS1G_15DefaultEpilogueISJ_SK_SK_NS1F_6thread17LinearCombinationISJ_Li1EffLNS1K_9ScaleType4KindE0ELNS_15FloatRoundStyleE2ESJ_EENS1_15EpilogueDefaultEEEEEvvEEEEvNT_6ParamsE,@"STO_CUDA_ENTRY STV_DEFAULT"
_ZN7cutlass13device_kernelINS_4gemm6kernel13GemmUniversalIN4cute5tupleIJiiiiEEENS1_10collective13CollectiveMmaINS1_37MainloopSm90TmaGmmaWarpSpecializedFP8ILi5ENS5_IJNS4_1CILi1EEENSA_ILi2EEESB_EEENS1_35KernelTmaWarpSpecializedCooperativeEEENS5_IJNSA_ILi256EEESG_NSA_ILi64EEEEEENS_12float_e5m2_tENS5_IJlSB_lEEESJ_SK_NS4_8TiledMMAINS4_8MMA_AtomIJNS4_4SM904GMMA31MMA_64x256x32_F32E5M2E5M2_SS_TNILNSO_7ScaleInE1ELSQ_1EEEEEENS4_6LayoutINS5_IJSC_SB_SB_EEENS5_IJSB_NSA_ILi0EEESV_EEEEENS5_IJNS4_10UnderscoreESY_SY_EEEEENS4_23SM90_TMA_LOAD_MULTICASTENS4_14ComposedLayoutINS4_7SwizzleILi2ELi4ELi3EEENS4_18smem_ptr_flag_bitsILi8EEENST_INS5_IJNSA_ILi8EEESH_EEENS5_IJSH_SB_EEEEEEEvNS4_8identityENS4_13SM90_TMA_LOADES1B_vS1C_EENS_8epilogue10collective6detail29Sm90TmaWarpSpecializedAdapterINS1G_15DefaultEpilogueISJ_SK_SK_NS1F_6thread17LinearCombinationISJ_Li1EffLNS1K_9ScaleType4KindE0ELNS_15FloatRoundStyleE2ESJ_EENS1_15EpilogueDefaultEEEEEvvEEEEvNT_6ParamsE:
[----:B------:R-:W0:Y:S02]  /*0000*/  LDC R1, c[0x0][0x28] ;  /* 0x00000a00ff017b82 */ /* 0x000e240000000800 */
[----:B0-----:R-:W-:Y:S01]  /*0010*/  VIADD R1, R1, 0xfffff790 ;  /* 0xfffff79001017836 */ /* 0x001fe20000000000 */
[----:B------:R-:W0:Y:S01]  /*0020*/  S2R R5, SR_TID.X ;  /* 0x0000000000057919 */ /* 0x000e220000002100 */
[----:B------:R-:W-:Y:S01]  /*0030*/  ELECT P0, URZ, PT ;  /* 0x00000000003f782f */ /* 0x000fe20003800000 */
[----:B------:R-:W-:Y:S01]  /*0040*/  BSSY B0, `(.L_x_0) ;  /* 0x0000015000007945 */ /* 0x000fe20003800000 */
[--C-:B0-----:R-:W-:Y:S02]  /*0050*/  SHF.R.U32.HI R0, RZ, 0x5, R5.reuse ;  /* 0x00000005ff007819 */ /* 0x101fe40000011605 */
[----:B------:R-:W-:-:S03]  /*0060*/  SHF.R.U32.HI R2, RZ, 0x7, R5 ;  /* 0x00000007ff027819 */ /* 0x000fc60000011605 */
[----:B------:R-:W0:Y:S04]  /*0070*/  SHFL.IDX PT, R3, R0, RZ, 0x1f ;  /* 0x00001fff00037589 */ /* 0x000e2800000e0000 */
[----:B------:R-:W1:Y:S01]  /*0080*/  SHFL.IDX PT, R2, R2, RZ, 0x1f ;  /* 0x00001fff02027589 */ /* 0x000e6200000e0000 */
[----:B0-----:R-:W-:Y:S02]  /*0090*/  R2UR UR4, R3 ;  /* 0x00000000030472ca */ /* 0x001fe400000e0000 */
[----:B-1----:R-:W-:-:S11]  /*00a0*/  R2UR UR6, R2 ;  /* 0x00000000020672ca */ /* 0x002fd600000e0000 */
[----:B------:R-:W-:Y:S02]  /*00b0*/  USHF.R.S32.HI UR5, URZ, 0x1f, UR4 ;  /* 0x0000001f3f057899 */ /* 0x000fe40008011404 */
[----:B------:R-:W-:Y:S02]  /*00c0*/  ISETP.NE.OR P0, PT, RZ, UR4, !P0 ;  /* 0x00000004ff007c0c */ /* 0x000fe4000c705670 */
[----:B------:R-:W-:-:S04]  /*00d0*/  ULEA.HI UR5, UR5, UR4, URZ, 0x2 ;  /* 0x0000000405057291 */ /* 0x000fc8000f8f103f */
[----:B------:R-:W-:-:S04]  /*00e0*/  ULOP3.LUT UR5, UR5, 0xfffffffc, URZ, 0xc0, !UPT ;  /* 0xfffffffc05057892 */ /* 0x000fc8000f8ec03f */
[----:B------:R-:W-:-:S03]  /*00f0*/  UIADD3 UR8, UR4, -UR5, URZ ;  /* 0x8000000504087290 */ /* 0x000fc6000fffe03f */
[----:B------:R-:W-:Y:S09]  /*0100*/  @P0 BRA `(.L_x_1) ;  /* 0x0000000000200947 */ /* 0x000ff20003800000 */
[----:B------:R-:W-:Y:S02]  /*0110*/  ULDC.64 UR4, c[0x0][0x198] ;  /* 0x0000660000047ab9 */ /* 0x000fe40000000a00 */
[----:B------:R-:W-:Y:S02]  /*0120*/  UIADD3 UR10, UP0, UR4, 0xf0, URZ ;  /* 0x000000f0040a7890 */ /* 0x000fe4000ff1e03f */
[----:B------:R-:W-:Y:S02]  /*0130*/  UIADD3 UR4, UP1, UR4, 0x1f0, URZ ;  /* 0x000001f004047890 */ /* 0x000fe4000ff3e03f */
[----:B------:R-:W-:Y:S02]  /*0140*/  UIADD3.X UR11, URZ, UR5, URZ, UP0, !UPT ;  /* 0x000000053f0b7290 */ /* 0x000fe400087fe43f */
[----:B------:R-:W-:-:S07]  /*0150*/  UIADD3.X UR5, URZ, UR5, URZ, UP1, !UPT ;  /* 0x000000053f057290 */ /* 0x000fce0008ffe43f */
[----:B------:R0:W-:Y:S02]  /*0160*/  UTMACCTL.PF [UR10] ;  /* 0x000000000a0079b9 */ /* 0x0001e40008040000 */
[----:B------:R0:W-:Y:S02]  /*0170*/  UTMACCTL.PF [UR4] ;  /* 0x00000000040079b9 */ /* 0x0001e40008040000 */
[----:B0-----:R-:W-:Y:S01]  /*0180*/  NOP ;  /* 0x0000000000007918 */ /* 0x001fe20000000000 */
.L_x_1:
[----:B------:R-:W-:Y:S05]  /*0190*/  BSYNC B0 ;  /* 0x0000000000007941 */ /* 0x000fea0003800000 */
.L_x_0:
[----:B------:R-:W0:Y:S01]  /*01a0*/  SHFL.IDX PT, R3, R0, RZ, 0x1f ;  /* 0x00001fff00037589 */ /* 0x000e2200000e0000 */
[----:B------:R-:W-:Y:S01]  /*01b0*/  UISETP.NE.AND UP0, UPT, UR8, 0x3, UPT ;  /* 0x000000030800788c */ /* 0x000fe2000bf05270 */
[----:B------:R-:W-:Y:S01]  /*01c0*/  ISETP.NE.AND P2, PT, RZ, UR6, PT ;  /* 0x00000006ff007c0c */ /* 0x000fe2000bf45270 */
[----:B------:R-:W-:Y:S02]  /*01d0*/  UIADD3 UR10, UR6, -0x1, URZ ;  /* 0xffffffff060a7890 */ /* 0x000fe4000fffe03f */
[----:B------:R-:W-:Y:S02]  /*01e0*/  UISETP.EQ.OR UP0, UPT, UR8, URZ, !UP0 ;  /* 0x0000003f0800728c */ /* 0x000fe4000c702670 */
[----:B------:R-:W-:Y:S02]  /*01f0*/  UISETP.GE.U32.AND UP1, UPT, UR10, 0x2, UPT ;  /* 0x000000020a00788c */ /* 0x000fe4000bf26070 */
[----:B------:R-:W-:-:S04]  /*0200*/  UISETP.EQ.AND UP0, UPT, UR6, URZ, UP0 ;  /* 0x0000003f0600728c */ /* 0x000fc80008702270 */
[----:B------:R-:W-:-:S04]  /*0210*/  USEL UR13, URZ, 0x1, !UP0 ;  /* 0x000000013f0d7887 */ /* 0x000fc8000c000000 */
[----:B------:R-:W-:Y:S01]  /*0220*/  USEL UR13, UR13, 0x2, UP1 ;  /* 0x000000020d0d7887 */ /* 0x000fe20008800000 */
[----:B0-----:R-:W-:-:S13]  /*0230*/  ISETP.NE.AND P0, PT, R3, RZ, PT ;  /* 0x000000ff0300720c */ /* 0x001fda0003f05270 */
[----:B------:R-:W-:Y:S05]  /*0240*/  @P0 BRA `(.L_x_2) ;  /* 0x0000000000600947 */ /* 0x000fea0003800000 */
[----:B------:R-:W0:Y:S01]  /*0250*/  S2UR UR9, SR_CgaCtaId ;  /* 0x00000000000979c3 */ /* 0x000e220000008800 */
[----:B------:R-:W-:Y:S01]  /*0260*/  UMOV UR4, 0x400 ;  /* 0x0000040000047882 */ /* 0x000fe20000000000 */
[----:B------:R-:W-:Y:S01]  /*0270*/  UMOV UR5, 0x1 ;  /* 0x0000000100057882 */ /* 0x000fe20000000000 */
[----:B------:R-:W-:Y:S01]  /*0280*/  UMOV UR6, 0x4 ;  /* 0x0000000400067882 */ /* 0x000fe20000000000 */
[----:B------:R-:W-:Y:S01]  /*0290*/  ELECT P0, URZ, PT ;  /* 0x00000000003f782f */ /* 0x000fe20003800000 */
[----:B------:R-:W-:-:S04]  /*02a0*/  UIADD3 UR6, -UR6, 0x100000, URZ ;  /* 0x0010000006067890 */ /* 0x000fc8000fffe13f */
[----:B------:R-:W-:Y:S02]  /*02b0*/  USHF.L.U32 UR7, UR6, 0xb, URZ ;  /* 0x0000000b06077899 */ /* 0x000fe4000800063f */
[----:B------:R-:W-:Y:S02]  /*02c0*/  USHF.L.U32 UR6, UR6, 0x1, URZ ;  /* 0x0000000106067899 */ /* 0x000fe4000800063f */
[----:B0-----:R-:W-:Y:S02]  /*02d0*/  ULEA UR9, UR9, UR4, 0x18 ;  /* 0x0000000409097291 */ /* 0x001fe4000f8ec03f */
[----:B------:R-:W-:-:S04]  /*02e0*/  UIADD3 UR4, -UR5, 0x100000, URZ ;  /* 0x0010000005047890 */ /* 0x000fc8000fffe13f */
[----:B------:R-:W-:Y:S02]  /*02f0*/  USHF.L.U32 UR5, UR4, 0xb, URZ ;  /* 0x0000000b04057899 */ /* 0x000fe4000800063f */
[----:B------:R-:W-:Y:S01]  /*0300*/  USHF.L.U32 UR4, UR4, 0x1, URZ ;  /* 0x0000000104047899 */ /* 0x000fe2000800063f */
[----:B------:R-:W0:Y:S11]  /*0310*/  FENCE.VIEW.ASYNC.S ;  /* 0x00000000000073c6 */ /* 0x000e360000000000 */
[----:B0-----:R0:W1:Y:S01]  /*0320*/  SYNCS.EXCH.64 URZ, [UR9], UR4 ;  /* 0x00000004093f75b2 */ /* 0x0010620008000100 */
[----:B------:R0:W2:Y:S01]  /*0330*/  SYNCS.EXCH.64 URZ, [UR9+0x28], UR6 ;  /* 0x00002806093f75b2 */ /* 0x0000a20008000100 */
[----:B------:R0:W3:Y:S01]  /*0340*/  SYNCS.EXCH.64 URZ, [UR9+0x8], UR4 ;  /* 0x00000804093f75b2 */ /* 0x0000e20008000100 */
[----:B------:R0:W4:Y:S01]  /*0350*/  SYNCS.EXCH.64 URZ, [UR9+0x30], UR6 ;  /* 0x00003006093f75b2 */ /* 0x0001220008000100 */
[----:B------:R0:W0:Y:S01]  /*0360*/  SYNCS.EXCH.64 URZ, [UR9+0x10], UR4 ;  /* 0x00001004093f75b2 */ /* 0x0000220008000100 */
[----:B------:R0:W0:Y:S01]  /*0370*/  SYNCS.EXCH.64 URZ, [UR9+0x38], UR6 ;  /* 0x00003806093f75b2 */ /* 0x0000220008000100 */
[----:B------:R0:W0:Y:S01]  /*0380*/  SYNCS.EXCH.64 URZ, [UR9+0x18], UR4 ;  /* 0x00001804093f75b2 */ /* 0x0000220008000100 */
[----:B------:R0:W0:Y:S01]  /*0390*/  SYNCS.EXCH.64 URZ, [UR9+0x40], UR6 ;  /* 0x00004006093f75b2 */ /* 0x0000220008000100 */
[----:B------:R0:W0:Y:S01]  /*03a0*/  SYNCS.EXCH.64 URZ, [UR9+0x20], UR4 ;  /* 0x00002004093f75b2 */ /* 0x0000220008000100 */
[----:B------:R0:W0:Y:S01]  /*03b0*/  SYNCS.EXCH.64 URZ, [UR9+0x48], UR6 ;  /* 0x00004806093f75b2 */ /* 0x0000220008000100 */
[----:B------:R-:W-:Y:S01]  /*03c0*/  NOP ;  /* 0x0000000000007918 */ /* 0x000fe20000000000 */
.L_x_2:
[----:B------:R-:W-:Y:S01]  /*03d0*/  SHF.R.S32.HI R4, RZ, 0x1f, R5 ;  /* 0x0000001fff047819 */ /* 0x000fe20000011405 */
[----:B------:R-:W5:Y:S01]  /*03e0*/  SHFL.IDX PT, R0, R0, RZ, 0x1f ;  /* 0x00001fff00007589 */ /* 0x000f6200000e0000 */
[----:B------:R-:W-:Y:S01]  /*03f0*/  ELECT P0, URZ, PT ;  /* 0x00000000003f782f */ /* 0x000fe20003800000 */
[----:B0-----:R-:W0:Y:S01]  /*0400*/  S2UR UR9, SR_CTAID.X ;  /* 0x00000000000979c3 */ /* 0x001e220000002500 */
[----:B------:R-:W-:Y:S01]  /*0410*/  LEA.HI R4, R4, R5, RZ, 0x7 ;  /* 0x0000000504047211 */ /* 0x000fe200078f38ff */
[----:B------:R-:W1:Y:S01]  /*0420*/  S2R R2, SR_CTAID.Y ;  /* 0x0000000000027919 */ /* 0x000e620000002600 */
[----:B------:R-:W-:Y:S01]  /*0430*/  SHF.R.S32.HI R6, RZ, 0x1f, R3 ;  /* 0x0000001fff067819 */ /* 0x000fe20000011403 */
[----:B------:R-:W-:Y:S01]  /*0440*/  ULDC UR4, c[0x0][0x154] ;  /* 0x0000550000047ab9 */ /* 0x000fe20000000800 */
[----:B------:R-:W-:Y:S01]  /*0450*/  LOP3.LUT R4, R4, 0xffffff80, RZ, 0xc0, !PT ;  /* 0xffffff8004047812 */ /* 0x000fe200078ec0ff */
[----:B------:R-:W-:Y:S01]  /*0460*/  NOP ;  /* 0x0000000000007918 */ /* 0x000fe20000000000 */
[----:B------:R-:W-:Y:S01]  /*0470*/  LEA.HI R6, R6, R3, RZ, 0x2 ;  /* 0x0000000306067211 */ /* 0x000fe200078f10ff */
[----:B------:R-:W2:Y:S01]  /*0480*/  LDC R13, c[0x0][0x148] ;  /* 0x00005200ff0d7b82 */ /* 0x000ea20000000800 */
[----:B------:R-:W-:Y:S01]  /*0490*/  NOP ;  /* 0x0000000000007918 */ /* 0x000fe20000000000 */
[----:B------:R-:W-:Y:S01]  /*04a0*/  IMAD.IADD R4, R5, 0x1, -R4 ;  /* 0x0000000105047824 */ /* 0x000fe200078e0a04 */
[----:B------:R-:W-:-:S04]  /*04b0*/  LOP3.LUT R6, R6, 0x3ffffffc, RZ, 0xc0, !PT ;  /* 0x3ffffffc06067812 */ /* 0x000fc800078ec0ff */
[----:B------:R-:W-:Y:S01]  /*04c0*/  SHF.R.S32.HI R5, RZ, 0x1f, R4 ;  /* 0x0000001fff057819 */ /* 0x000fe20000011404 */
[----:B------:R-:W-:Y:S01]  /*04d0*/  IMAD.IADD R6, R3, 0x1, -R6 ;  /* 0x0000000103067824 */ /* 0x000fe200078e0a06 */
[----:B------:R-:W3:Y:S02]  /*04e0*/  LDC R8, c[0x0][0x144] ;  /* 0x00005100ff087b82 */ /* 0x000ee40000000800 */
[----:B------:R-:W-:Y:S02]  /*04f0*/  LEA.HI R5, R5, R4, RZ, 0x3 ;  /* 0x0000000405057211 */ /* 0x000fe400078f18ff */
[----:B-----5:R-:W-:Y:S02]  /*0500*/  ISETP.NE.OR P0, PT, R0, RZ, !P0 ;  /* 0x000000ff0000720c */ /* 0x020fe40004705670 */
[--C-:B------:R-:W-:Y:S02]  /*0510*/  SHF.R.S32.HI R0, RZ, 0x3, R5.reuse ;  /* 0x00000003ff007819 */ /* 0x100fe40000011405 */
[----:B------:R-:W-:-:S04]  /*0520*/  SHF.R.S32.HI R5, RZ, 0x1f, R5 ;  /* 0x0000001fff057819 */ /* 0x000fc80000011405 */
[----:B------:R-:W-:-:S04]  /*0530*/  LEA.HI R5, R5, R0, RZ, 0x2 ;  /* 0x0000000005057211 */ /* 0x000fc800078f10ff */
[----:B------:R-:W-:Y:S01]  /*0540*/  LOP3.LUT R5, R5, 0xfffffffc, RZ, 0xc0, !PT ;  /* 0xfffffffc05057812 */ /* 0x000fe200078ec0ff */
[----:B------:R-:W-:Y:S01]  /*0550*/  VOTEU.ALL UP0, P0 ;  /* 0x00000000003f7886 */ /* 0x000fe20000000000 */
[----:B-1----:R-:W-:Y:S01]  /*0560*/  I2FP.F32.U32 R7, R2 ;  /* 0x0000000200077245 */ /* 0x002fe20000201000 */
[----:B------:R-:W-:Y:S02]  /*0570*/  VOTEU.ALL UP1, P0 ;  /* 0x00000000003f7886 */ /* 0x000fe40000020000 */
[----:B------:R-:W-:Y:S01]  /*0580*/  IMAD.IADD R5, R0, 0x1, -R5 ;  /* 0x0000000100057824 */ /* 0x000fe200078e0a05 */
[----:B------:R-:W1:Y:S01]  /*0590*/  @!UP0 S2UR UR7, SR_CgaCtaId ;  /* 0x00000000000789c3 */ /* 0x000e620000008800 */
[----:B0-----:R-:W-:Y:S01]  /*05a0*/  I2FP.F32.U32 R0, UR9 ;  /* 0x0000000900007c45 */ /* 0x001fe20008201000 */
[----:B------:R-:W-:Y:S01]  /*05b0*/  FMUL R9, R7, UR4 ;  /* 0x0000000407097c20 */ /* 0x000fe20008400000 */
[----:B------:R-:W-:Y:S01]  /*05c0*/  IMAD R5, R6, 0x4, R5 ;  /* 0x0000000406057824 */ /* 0x000fe200078e0205 */
[----:B------:R-:W-:Y:S01]  /*05d0*/  ULDC UR4, c[0x0][0x150] ;  /* 0x0000540000047ab9 */ /* 0x000fe20000000800 */
[----:B------:R-:W-:Y:S01]  /*05e0*/  @!UP0 UMOV UR6, 0x400 ;  /* 0x0000040000068882 */ /* 0x000fe20000000000 */
[----:B------:R-:W-:Y:S01]  /*05f0*/  FMUL R7, R0, UR4 ;  /* 0x0000000400077c20 */ /* 0x000fe20008400000 */
[----:B------:R-:W-:Y:S01]  /*0600*/  IMAD.SHL.U32 R0, R5, 0x4, RZ ;  /* 0x0000000405007824 */ /* 0x000fe200078e00ff */
[----:B------:R-:W0:Y:S01]  /*0610*/  LDC R6, c[0x0][0x140] ;  /* 0x00005000ff067b82 */ /* 0x000e220000000800 */
[----:B------:R-:W5:Y:S01]  /*0620*/  F2I.U32.TRUNC.NTZ R9, R9 ;  /* 0x0000000900097305 */ /* 0x000f62000020f000 */
[----:B------:R-:W-:-:S02]  /*0630*/  UMOV UR4, 0x20 ;  /* 0x0000002000047882 */ /* 0x000fc40000000000 */
[----:B------:R-:W-:Y:S01]  /*0640*/  LOP3.LUT R11, R5, 0xc, R0, 0x78, !PT ;  /* 0x0000000c050b7812 */ /* 0x000fe200078e7800 */
[----:B------:R-:W-:-:S04]  /*0650*/  @!UP0 UIADD3 UR4, -UR4, 0x100000, URZ ;  /* 0x0010000004048890 */ /* 0x000fc8000fffe13f */
[----:B------:R-:W-:Y:S02]  /*0660*/  @!UP0 USHF.L.U32 UR5, UR4, 0xb, URZ ;  /* 0x0000000b04058899 */ /* 0x000fe4000800063f */
[----:B------:R-:W-:Y:S01]  /*0670*/  @!UP0 USHF.L.U32 UR4, UR4, 0x1, URZ ;  /* 0x0000000104048899 */ /* 0x000fe2000800063f */
[----:B------:R-:W4:Y:S01]  /*0680*/  F2I.U32.TRUNC.NTZ R7, R7 ;  /* 0x0000000700077305 */ /* 0x000f22000020f000 */
[----:B------:R0:W-:Y:S01]  /*0690*/  STL [R1+0x454], R11 ;  /* 0x0004540b01007387 */ /* 0x0001e20000100800 */
[----:B-----5:R-:W-:Y:S01]  /*06a0*/  IMAD.MOV R14, RZ, RZ, -R9 ;  /* 0x000000ffff0e7224 */ /* 0x020fe200078e0a09 */
[----:B-1----:R-:W-:Y:S01]  /*06b0*/  @!UP0 ULEA UR6, UR7, UR6, 0x18 ;  /* 0x0000000607068291 */ /* 0x002fe2000f8ec03f */
[----:B------:R-:W-:Y:S02]  /*06c0*/  VOTEU.ALL UP0, P0 ;  /* 0x00000000003f7886 */ /* 0x000fe40000000000 */
[----:B--2---:R-:W-:Y:S01]  /*06d0*/  IMAD R0, R13, R14, R2 ;  /* 0x0000000e0d007224 */ /* 0x004fe200078e0202 */
[----:B------:R-:W-:-:S02]  /*06e0*/  LOP3.LUT P0, RZ, R4, 0x7, RZ, 0xc0, !PT ;  /* 0x0000000704ff7812 */ /* 0x000fc4000780c0ff */
[----:B0-----:R-:W-:Y:S01]  /*06f0*/  ISETP.EQ.U32.AND P3, PT, R6, 0x1, PT ;  /* 0x000000010600780c */ /* 0x001fe20003f62070 */
[----:B----4-:R-:W-:Y:S01]  /*0700*/  IMAD.MOV R7, RZ, RZ, -R7 ;  /* 0x000000ffff077224 */ /* 0x010fe200078e0a07 */
[----:B------:R-:W-:Y:S02]  /*0710*/  ISETP.NE.AND P1, PT, R0, R11, PT ;  /* 0x0000000b0000720c */ /* 0x000fe40003f25270 */
[----:B------:R-:W-:Y:S01]  /*0720*/  ISETP.LT.U32.AND P0, PT, R11, 0x2, !P0 ;  /* 0x000000020b00780c */ /* 0x000fe20004701070 */
[----:B---3--:R-:W-:Y:S01]  /*0730*/  IMAD R10, R8, R7, UR9 ;  /* 0x00000009080a7e24 */ /* 0x008fe2000f8e0207 */
[----:B------:R-:W0:Y:S02]  /*0740*/  FENCE.VIEW.ASYNC.S ;  /* 0x00000000000073c6 */ /* 0x000e240000000000 */
[----:B0-----:R0:W1:Y:S02]  /*0750*/  @!UP0 SYNCS.EXCH.64 URZ, [UR6+0x60], UR4 ;  /* 0x00006004063f85b2 */ /* 0x0010640008000100 */
[----:B------:R-:W-:-:S04]  /*0760*/  ISETP.EQ.OR P1, PT, R10, RZ, !P1 ;  /* 0x000000ff0a00720c */ /* 0x000fc80004f22670 */
[----:B------:R-:W-:Y:S01]  /*0770*/  PLOP3.LUT P0, PT, P0, P1, PT, 0x80, 0x0 ;  /* 0x000000000000781c */ /* 0x000fe20000703070 */
[----:B------:R0:W2:Y:S01]  /*0780*/  @!UP1 SYNCS.EXCH.64 URZ, [UR6+0x68], UR4 ;  /* 0x00006804063f95b2 */ /* 0x0000a20008000100 */
[----:B------:R-:W-:Y:S01]  /*0790*/  NOP ;  /* 0x0000000000007918 */ /* 0x000fe20000000000 */
[----:B------:R-:W-:Y:S10]  /*07a0*/  @!P3 BRA `(.L_x_3) ;  /* 0x000000000008b947 */ /* 0x000ff40003800000 */
[----:B-12---:R-:W-:Y:S01]  /*07b0*/  UCGABAR_ARV ;  /* 0x00000000000079c7 */ /* 0x006fe20008000000 */
[----:B------:R-:W-:Y:S05]  /*07c0*/  BRA `(.L_x_4) ;  /* 0x0000000000047947 */ /* 0x000fea0003800000 */
.L_x_3:
[----:B-12---:R-:W-:Y:S01]  /*07d0*/  NOP ;  /* 0x0000000000007918 */ /* 0x006fe20000000000 */
.L_x_4:
[----:B------:R-:W1:Y:S01]  /*07e0*/  LDC R0, c[0x0][0x65c] ;  /* 0x00019700ff007b82 */ /* 0x000e620000000800 */
[----:B------:R-:W-:Y:S02]  /*07f0*/  IMAD.U32 R4, RZ, RZ, UR9 ;  /* 0x00000009ff047e24 */ /* 0x000fe4000f8e00ff */
[----:B------:R-:W-:Y:S01]  /*0800*/  IMAD.MOV.U32 R5, RZ, RZ, RZ ;  /* 0x000000ffff057224 */ /* 0x000fe200078e00ff */
[----:B-1----:R-:W-:-:S13]  /*0810*/  ISETP.NE.AND P4, PT, R0, 0x1, PT ;  /* 0x000000010000780c */ /* 0x002fda0003f85270 */
[----:B------:R-:W1:Y:S01]  /*0820*/  @P4 LDC R7, c[0x0][0x10] ;  /* 0x00000400ff074b82 */ /* 0x000e620000000800 */
[----:B------:R-:W-:Y:S02]  /*0830*/  @P4 IMAD.MOV.U32 R3, RZ, RZ, RZ ;  /* 0x000000ffff034224 */ /* 0x000fe400078e00ff */
[----:B------:R-:W-:-:S05]  /*0840*/  @P4 IMAD.MOV.U32 R11, RZ, RZ, RZ ;  /* 0x000000ffff0b4224 */ /* 0x000fca00078e00ff */
[----:B------:R-:W2:Y:S01]  /*0850*/  @!P4 LDC R9, c[0x0][0xc] ;  /* 0x00000300ff09cb82 */ /* 0x000ea20000000800 */
[----:B-1----:R-:W-:-:S04]  /*0860*/  @P4 IMAD.WIDE.U32 R6, R7, UR9, R2 ;  /* 0x0000000907064c25 */ /* 0x002fc8000f8e0002 */
[----:B------:R-:W-:Y:S02]  /*0870*/  @P4 IMAD.MOV.U32 R8, RZ, RZ, R6 ;  /* 0x000000ffff084224 */ /* 0x000fe400078e0006 */
[----:B------:R-:W-:Y:S02]  /*0880*/  @P4 IMAD.IADD R15, R7, 0x1, R11 ;  /* 0x00000001070f4824 */ /* 0x000fe400078e020b */
[----:B--2---:R-:W-:-:S04]  /*0890*/  @!P4 IMAD.WIDE.U32 R4, R2, R9, R4 ;  /* 0x000000090204c225 */ /* 0x004fc800078e0004 */
[----:B------:R-:W-:Y:S02]  /*08a0*/  @!P4 IMAD.MOV.U32 R8, RZ, RZ, R4 ;  /* 0x000000ffff08c224 */ /* 0x000fe400078e0004 */
[----:B------:R-:W-:-:S03]  /*08b0*/  @!P4 IMAD.MOV.U32 R15, RZ, RZ, R5 ;  /* 0x000000ffff0fc224 */ /* 0x000fc600078e0005 */
[----:B------:R1:W-:Y:S04]  /*08c0*/  STL [R1+0x45c], R8 ;  /* 0x00045c0801007387 */ /* 0x0003e80000100800 */
[----:B------:R1:W-:Y:S01]  /*08d0*/  STL [R1+0x458], R15 ;  /* 0x0004580f01007387 */ /* 0x0003e20000100800 */
[----:B------:R-:W-:Y:S05]  /*08e0*/  @!P3 BRA `(.L_x_5) ;  /* 0x00000000000cb947 */ /* 0x000fea0003800000 */
[----:B------:R-:W-:Y:S01]  /*08f0*/  UCGABAR_WAIT ;  /* 0x0000000000007dc7 */ /* 0x000fe20008000000 */
[----:B------:R-:W-:Y:S01]  /*0900*/  CCTL.IVALL ;  /* 0x00000000ff00798f */ /* 0x000fe20002000000 */
[----:B------:R-:W-:Y:S05]  /*0910*/  BRA `(.L_x_6) ;  /* 0x0000000000047947 */ /* 0x000fea0003800000 */
.L_x_5:
[----:B------:R-:W-:Y:S06]  /*0920*/  BAR.SYNC.DEFER_BLOCKING 0x0 ;  /* 0x0000000000007b1d */ /* 0x000fec0000010000 */
.L_x_6:
[----:B------:R-:W-:Y:S05]  /*0930*/  @!P2 BRA `(.L_x_7) ;  /* 0x0000023000e4a947 */ /* 0x000fea0003800000 */
[----:B------:R-:W-:-:S06]  /*0940*/  UISETP.GT.U32.AND UP0, UPT, UR10, 0x1, UPT ;  /* 0x000000010a00788c */ /* 0x000fcc000bf04070 */
[----:B------:R-:W-:-:S13]  /*0950*/  PLOP3.LUT P1, PT, PT, PT, UP0, 0x80, 0x0 ;  /* 0x000000000000781c */ /* 0x000fda0003f2f008 */
[----:B0-----:R-:W-:Y:S05]  /*0960*/  @P1 EXIT ;  /* 0x000000000000194d */ /* 0x001fea0003800000 */
[----:B------:R-:W-:Y:S01]  /*0970*/  IMAD.MOV.U32 R5, RZ, RZ, -0x1 ;  /* 0xffffffffff057424 */ /* 0x000fe200078e00ff */
[----:B------:R-:W-:Y:S01]  /*0980*/  ULDC.64 UR4, c[0x0][0x650] ;  /* 0x0001940000047ab9 */ /* 0x000fe20000000a00 */
[----:B------:R-:W-:Y:S01]  /*0990*/  IMAD.MOV.U32 R4, RZ, RZ, -0x1 ;  /* 0xffffffffff047424 */ /* 0x000fe200078e00ff */
[----:B------:R-:W-:Y:S01]  /*09a0*/  ISETP.GE.U32.AND P1, PT, R8, UR4, PT ;  /* 0x0000000408007c0c */ /* 0x000fe2000bf26070 */
[----:B------:R-:W-:Y:S01]  /*09b0*/  UMOV UR10, 0xffffffff ;  /* 0xffffffff000a7882 */ /* 0x000fe20000000000 */
[----:B------:R0:W-:Y:S01]  /*09c0*/  STL [R1+0x464], R5 ;  /* 0x0004640501007387 */ /* 0x0001e20000100800 */
[----:B------:R-:W-:Y:S02]  /*09d0*/  PRMT R0, RZ, 0x7610, R0 ;  /* 0x00007610ff007816 */ /* 0x000fe40000000000 */
[----:B------:R-:W-:Y:S01]  /*09e0*/  ISETP.GE.U32.AND.EX P1, PT, R15, UR5, PT, P1 ;  /* 0x000000050f007c0c */ /* 0x000fe2000bf26110 */
[----:B------:R0:W-:-:S12]  /*09f0*/  STL [R1+0x460], R4 ;  /* 0x0004600401007387 */ /* 0x0001d80000100800 */
[----:B0-----:R-:W-:Y:S05]  /*0a00*/  @P1 BRA `(.L_x_8) ;  /* 0x00000004003c1947 */ /* 0x001fea0003800000 */
[----:B------:R-:W-:Y:S01]  /*0a10*/  ULDC.64 UR14, c[0x0][0x628] ;  /* 0x00018a00000e7ab9 */ /* 0x000fe20000000a00 */
[----:B------:R-:W0:Y:S01]  /*0a20*/  LDC.64 R6, c[0x0][0x620] ;  /* 0x00018800ff067b82 */ /* 0x000e220000000a00 */
[----:B------:R-:W-:Y:S01]  /*0a30*/  ISETP.NE.U32.AND P1, PT, RZ, UR14, PT ;  /* 0x0000000eff007c0c */ /* 0x000fe2000bf25070 */
[----:B------:R-:W-:Y:S01]  /*0a40*/  ULDC UR11, c[0x0][0x630] ;  /* 0x00018c00000b7ab9 */ /* 0x000fe20000000800 */
[----:B------:R-:W-:Y:S02]  /*0a50*/  R2UR UR4, R8 ;  /* 0x00000000080472ca */ /* 0x000fe400000e0000 */
[----:B------:R-:W-:Y:S02]  /*0a60*/  ISETP.NE.AND.EX P1, PT, RZ, UR15, PT, P1 ;  /* 0x0000000fff007c0c */ /* 0x000fe4000bf25310 */
[----:B------:R-:W-:-:S11]  /*0a70*/  R2UR UR5, R15 ;  /* 0x000000000f0572ca */ /* 0x000fd600000e0000 */
[----:B------:R-:W-:Y:S05]  /*0a80*/  @!P1 BRA `(.L_x_9) ;  /* 0x0000000000309947 */ /* 0x000fea0003800000 */
[----:B------:R-:W-:Y:S01]  /*0a90*/  R2UR UR4, R8 ;  /* 0x00000000080472ca */ /* 0x000fe200000e0000 */
[----:B------:R-:W-:Y:S01]  /*0aa0*/  ULDC UR8, c[0x0][0x634] ;  /* 0x00018d0000087ab9 */ /* 0x000fe20000000800 */
[----:B------:R-:W-:-:S11]  /*0ab0*/  R2UR UR10, R15 ;  /* 0x000000000f0a72ca */ /* 0x000fd600000e0000 */
[----:B------:R-:W-:-:S04]  /*0ac0*/  UIADD3 UR8, UP0, UR4, UR8, URZ ;  /* 0x0000000804087290 */ /* 0x000fc8000ff1e03f */
[----:B------:R-:W-:-:S04]  /*0ad0*/  UIADD3.X UR10, URZ, UR10, URZ, UP0, !UPT ;  /* 0x0000000a3f0a7290 */ /* 0x000fc800087fe43f */
[----:B------:R-:W-:-:S04]  /*0ae0*/  UIMAD.WIDE.U32 UR4, UR10, UR14, URZ ;  /* 0x0000000e0a0472a5 */ /* 0x000fc8000f8e003f */
[----:B------:R-:W-:Y:S02]  /*0af0*/  UIMAD.WIDE.U32 UR6, UP0, UR8, UR15, UR4 ;  /* 0x0000000f080672a5 */ /* 0x000fe4000f800004 */
[----:B------:R-:W-:Y:S02]  /*0b00*/  UIMAD.WIDE.U32 UR4, UR8, UR14, URZ ;  /* 0x0000000e080472a5 */ /* 0x000fe4000f8e003f */
[----:B------:R-:W-:Y:S02]  /*0b10*/  UIADD3.X UR9, URZ, URZ, URZ, UP0, !UPT ;  /* 0x0000003f3f097290 */ /* 0x000fe400087fe43f */
[----:B------:R-:W-:Y:S01]  /*0b20*/  UIADD3 URZ, UP0, UR5, UR6, URZ ;  /* 0x00000006053f7290 */ /* 0x000fe2000ff1e03f */
[----:B------:R-:W-:-:S03]  /*0b30*/  UMOV UR8, UR7 ;  /* 0x0000000700087c82 */ /* 0x000fc60008000000 */
[----:B------:R-:W-:-:S12]  /*0b40*/  UIMAD.WIDE.U32.X UR4, UR10, UR15, UR8, UP0 ;  /* 0x0000000f0a0472a5 */ /* 0x000fd800080e0408 */
.L_x_9:
[----:B------:R-:W-:Y:S01]  /*0b50*/  USHF.R.U64 UR10, UR4, UR11, UR5 ;  /* 0x0000000b040a7299 */ /* 0x000fe20008001205 */
[----:B------:R-:W2:Y:S01]  /*0b60*/  LDC.64 R22, c[0x0][0x640] ;  /* 0x00019000ff167b82 */ /* 0x000ea20000000a00 */
[----:B------:R-:W-:Y:S01]  /*0b70*/  USHF.R.U32.HI UR4, URZ, UR11, UR5 ;  /* 0x0000000b3f047299 */ /* 0x000fe20008011605 */
[----:B------:R-:W-:Y:S02]  /*0b80*/  IMAD.MOV.U32 R4, RZ, RZ, R8 ;  /* 0x000000ffff047224 */ /* 0x000fe400078e0008 */
[----:B------:R-:W-:Y:S01]  /*0b90*/  IMAD R21, R13, R14, R2 ;  /* 0x0000000e0d157224 */ /* 0x000fe200078e0202 */
[----:B------:R-:W-:Y:S01]  /*0ba0*/  IADD3 R3, P1, RZ, -UR10, RZ ;  /* 0x8000000aff037c10 */ /* 0x000fe2000ff3e0ff */
[----:B------:R-:W-:Y:S02]  /*0bb0*/  IMAD.MOV.U32 R13, RZ, RZ, 0x1 ;  /* 0x00000001ff0d7424 */ /* 0x000fe400078e00ff */
[----:B------:R-:W1:Y:S02]  /*0bc0*/  LDC R12, c[0x0][0x618] ;  /* 0x00018600ff0c7b82 */ /* 0x000e640000000800 */
[----:B------:R-:W-:-:S04]  /*0bd0*/  IMAD.X R5, RZ, RZ, ~UR4, P1 ;  /* 0x80000004ff057e24 */ /* 0x000fc800088e06ff */
[-C--:B0-----:R-:W-:Y:S02]  /*0be0*/  IMAD R0, R5, R6.reuse, RZ ;  /* 0x0000000605007224 */ /* 0x081fe400078e02ff */
[----:B------:R-:W0:Y:S01]  /*0bf0*/  LDC R16, c[0x0][0x608] ;  /* 0x00018200ff107b82 */ /* 0x000e220000000800 */
[----:B------:R-:W-:Y:S02]  /*0c00*/  IMAD.MOV.U32 R5, RZ, RZ, R15 ;  /* 0x000000ffff057224 */ /* 0x000fe400078e000f */
[----:B------:R-:W-:-:S05]  /*0c10*/  IMAD.WIDE.U32 R4, R3, R6, R4 ;  /* 0x0000000603047225 */ /* 0x000fca00078e0004 */
[----:B------:R-:W3:Y:S01]  /*0c20*/  LDC R20, c[0x0][0x658] ;  /* 0x00019600ff147b82 */ /* 0x000ee20000000800 */
[----:B------:R-:W-:Y:S01]  /*0c30*/  IMAD R3, R3, R7, R0 ;  /* 0x0000000703037224 */ /* 0x000fe200078e0200 */
[----:B--2---:R-:W-:-:S03]  /*0c40*/  ISETP.NE.U32.AND P1, PT, R22, RZ, PT ;  /* 0x000000ff1600720c */ /* 0x004fc60003f25070 */
[----:B------:R-:W-:Y:S01]  /*0c50*/  IMAD.IADD R3, R5, 0x1, R3 ;  /* 0x0000000105037824 */ /* 0x000fe200078e0203 */
[----:B------:R-:W-:Y:S01]  /*0c60*/  ISETP.NE.AND.EX P1, PT, R23, RZ, PT, P1 ;  /* 0x000000ff1700720c */ /* 0x000fe20003f25310 */
[----:B------:R-:W-:Y:S01]  /*0c70*/  IMAD.MOV.U32 R5, RZ, RZ, -0x1 ;  /* 0xffffffffff057424 */ /* 0x000fe200078e00ff */
[----:B------:R-:W2:Y:S02]  /*0c80*/  LDC R18, c[0x0][0x600] ;  /* 0x00018000ff127b82 */ /* 0x000ea40000000800 */
[-CC-:B-1----:R-:W-:Y:S02]  /*0c90*/  SHF.R.U64 R8, R4, R12.reuse, R3.reuse ;  /* 0x0000000c04087219 */ /* 0x182fe40000001203 */
[----:B------:R-:W-:-:S04]  /*0ca0*/  SHF.R.U32.HI R3, RZ, R12, R3 ;  /* 0x0000000cff037219 */ /* 0x000fc80000011603 */
[----:B------:R-:W1:Y:S01]  /*0cb0*/  LDC R11, c[0x0][0x648] ;  /* 0x00019200ff0b7b82 */ /* 0x000e620000000800 */
[-CC-:B0-----:R-:W-:Y:S02]  /*0cc0*/  SHF.R.U64 R19, R8, R16.reuse, R3.reuse ;  /* 0x0000001008137219 */ /* 0x181fe40000001203 */
[----:B------:R-:W-:-:S05]  /*0cd0*/  SHF.R.U32.HI R3, RZ, R16, R3 ;  /* 0x00000010ff037219 */ /* 0x000fca0000011603 */
[----:B------:R-:W0:Y:S01]  /*0ce0*/  LDC R15, c[0x0][0x638] ;  /* 0x00018e00ff0f7b82 */ /* 0x000e220000000800 */
[-CC-:B---3--:R-:W-:Y:S02]  /*0cf0*/  SHF.R.U64 R12, R19, R20.reuse, R3.reuse ;  /* 0x00000014130c7219 */ /* 0x188fe40000001203 */
[-C--:B------:R-:W-:Y:S02]  /*0d00*/  SHF.L.U32 R0, R5, R20.reuse, RZ ;  /* 0x0000001405007219 */ /* 0x080fe400000006ff */
[----:B------:R-:W-:Y:S01]  /*0d10*/  SHF.R.U32.HI R3, RZ, R20, R3 ;  /* 0x00000014ff037219 */ /* 0x000fe20000011603 */
[----:B------:R-:W-:Y:S01]  /*0d20*/  IMAD.MOV.U32 R2, RZ, RZ, R12 ;  /* 0x000000ffff027224 */ /* 0x000fe200078e000c */
[----:B------:R-:W-:Y:S01]  /*0d30*/  LOP3.LUT R0, RZ, R0, RZ, 0x33, !PT ;  /* 0x00000000ff007212 */ /* 0x000fe200078e33ff */
[----:B------:R-:W3:Y:S01]  /*0d40*/  LDC R17, c[0x0][0x610] ;  /* 0x00018400ff117b82 */ /* 0x000ee20000000800 */
[----:B------:R-:W-:Y:S05]  /*0d50*/  @!P1 BRA `(.L_x_10) ;  /* 0x0000000000289947 */ /* 0x000fea0003800000 */
[----:B------:R-:W4:Y:S02]  /*0d60*/  LDC R7, c[0x0][0x64c] ;  /* 0x00019300ff077b82 */ /* 0x000f240000000800 */
[----:B----4-:R-:W-:-:S05]  /*0d70*/  IADD3 R7, P1, R12, R7, RZ ;  /* 0x000000070c077210 */ /* 0x010fca0007f3e0ff */
[----:B------:R-:W-:-:S04]  /*0d80*/  IMAD.X R9, RZ, RZ, R3, P1 ;  /* 0x000000ffff097224 */ /* 0x000fc800008e0603 */
[----:B------:R-:W-:-:S04]  /*0d90*/  IMAD.WIDE.U32 R2, R9, R22, RZ ;  /* 0x0000001609027225 */ /* 0x000fc800078e00ff */
[----:B------:R-:W-:-:S04]  /*0da0*/  IMAD.WIDE.U32 R4, P1, R7, R23, R2 ;  /* 0x0000001707047225 */ /* 0x000fc80007820002 */
[----:B------:R-:W-:-:S04]  /*0db0*/  IMAD.WIDE.U32 R2, R7, R22, RZ ;  /* 0x0000001607027225 */ /* 0x000fc800078e00ff */
[----:B------:R-:W-:Y:S01]  /*0dc0*/  IMAD.X R7, RZ, RZ, RZ, P1 ;  /* 0x000000ffff077224 */ /* 0x000fe200008e06ff */
[----:B------:R-:W-:Y:S01]  /*0dd0*/  IADD3 RZ, P1, R3, R4, RZ ;  /* 0x0000000403ff7210 */ /* 0x000fe20007f3e0ff */
[----:B------:R-:W-:-:S04]  /*0de0*/  IMAD.MOV.U32 R6, RZ, RZ, R5 ;  /* 0x000000ffff067224 */ /* 0x000fc800078e0005 */
[----:B------:R-:W-:-:S08]  /*0df0*/  IMAD.WIDE.U32.X R2, R9, R23, R6, P1 ;  /* 0x0000001709027225 */ /* 0x000fd000008e0406 */
.L_x_10:
[----:B-1----:R-:W-:Y:S01]  /*0e00*/  SHF.R.U64 R4, R2, R11, R3 ;  /* 0x0000000b02047219 */ /* 0x002fe20000001203 */
[----:B--2---:R-:W-:Y:S01]  /*0e10*/  VIADD R5, R18, 0xffffffff ;  /* 0xffffffff12057836 */ /* 0x004fe20000000000 */
[----:B------:R-:W-:Y:S02]  /*0e20*/  SHF.L.U32 R2, R13, R20, RZ ;  /* 0x000000140d027219 */ /* 0x000fe400000006ff */
[----:B------:R-:W-:Y:S01]  /*0e30*/  LOP3.LUT R3, R19, R0, RZ, 0xc0, !PT ;  /* 0x0000000013037212 */ /* 0x000fe200078ec0ff */
[----:B------:R-:W-:Y:S01]  /*0e40*/  IMAD.MOV R6, RZ, RZ, -R4 ;  /* 0x000000ffff067224 */ /* 0x000fe200078e0a04 */
[----:B------:R-:W-:Y:S02]  /*0e50*/  SEL R0, R10, R21, !P4 ;  /* 0x000000150a007207 */ /* 0x000fe40006000000 */
[----:B------:R-:W-:Y:S01]  /*0e60*/  LOP3.LUT R5, R8, R5, RZ, 0xc0, !PT ;  /* 0x0000000508057212 */ /* 0x000fe200078ec0ff */
[----:B------:R-:W-:Y:S02]  /*0e70*/  IMAD R7, R2, R4, R3 ;  /* 0x0000000402077224 */ /* 0x000fe400078e0203 */
[----:B0-----:R-:W-:-:S02]  /*0e80*/  IMAD R3, R6, R15, R12 ;  /* 0x0000000f06037224 */ /* 0x001fc400078e020c */
[----:B---3--:R-:W-:Y:S02]  /*0e90*/  IMAD R2, R7, R17, R0 ;  /* 0x0000001107027224 */ /* 0x008fe400078e0200 */
[----:B------:R-:W-:Y:S02]  /*0ea0*/  IMAD R3, R3, R18, R5 ;  /* 0x0000001203037224 */ /* 0x000fe400078e0205 */
[----:B------:R-:W-:-:S03]  /*0eb0*/  IMAD.MOV.U32 R0, RZ, RZ, 0x1 ;  /* 0x00000001ff007424 */ /* 0x000fc600078e00ff */
[----:B------:R-:W-:Y:S02]  /*0ec0*/  SEL R4, R3, R2, !P4 ;  /* 0x0000000203047207 */ /* 0x000fe40006000000 */
[----:B------:R-:W-:-:S03]  /*0ed0*/  SEL R2, R2, R3, !P4 ;  /* 0x0000000302027207 */ /* 0x000fc60006000000 */
[----:B------:R0:W-:Y:S04]  /*0ee0*/  STL [R1+0x460], R4 ;  /* 0x0004600401007387 */ /* 0x0001e80000100800 */
[----:B------:R0:W-:Y:S02]  /*0ef0*/  STL [R1+0x464], R2 ;  /* 0x0004640201007387 */ /* 0x0001e40000100800 */
.L_x_8:
[----:B------:R-:W-:-:S08]  /*0f00*/  NOP ;  /* 0x0000000000007918 */ /* 0x000fd00000000000 */
[----:B------:R-:W2:Y:S02]  /*0f10*/  USETMAXREG.TRY_ALLOC.CTAPOOL UP0, 0xf0 ;  /* 0x000000f0000079c8 */ /* 0x000ea40008000600 */
[----:B--2---:R-:W-:-:S13]  /*0f20*/  PLOP3.LUT P1, PT, PT, PT, UP0, 0x80, 0x0 ;  /* 0x000000000000781c */ /* 0x004fda0003f2f008 */
[----:B------:R-:W-:Y:S05]  /*0f30*/  @!P1 BRA `(.L_x_8) ;  /* 0xfffffffc00f09947 */ /* 0x000fea000383ffff */
[----:B------:R-:W-:Y:S01]  /*0f40*/  ULDC.64 UR4, c[0x0][0x598] ;  /* 0x0001660000047ab9 */ /* 0x000fe20000000a00 */
[----:B------:R-:W-:Y:S01]  /*0f50*/  ULDC.64 UR14, c[0x0][0x208] ;  /* 0x00008200000e7ab9 */ /* 0x000fe20000000a00 */
[----:B------:R-:W-:-:S04]  /*0f60*/  ISETP.NE.U32.AND P1, PT, RZ, UR4, PT ;  /* 0x00000004ff007c0c */ /* 0x000fc8000bf25070 */
[----:B------:R-:W-:-:S13]  /*0f70*/  ISETP.NE.AND.EX P1, PT, RZ, UR5, PT, P1 ;  /* 0x00000005ff007c0c */ /* 0x000fda000bf25310 */
[----:B------:R-:W-:Y:S05]  /*0f80*/  @!P1 BRA `(.L_x_11) ;  /* 0x0000000000209947 */ /* 0x000fea0003800000 */
[----:B0-----:R-:W0:Y:S02]  /*0f90*/  LDC.64 R2, c[0x0][0x598] ;  /* 0x00016600ff027b82 */ /* 0x001e240000000a00 */
[----:B0-----:R-:W2:Y:S02]  /*0fa0*/  LDG.E.64 R2, desc[UR14][R2.64] ;  /* 0x0000000e02027981 */ /* 0x001ea4000c1e1b00 */
[----:B--2---:R-:W-:-:S04]  /*0fb0*/  ISETP.NE.U32.AND P1, PT, R2, RZ, PT ;  /* 0x000000ff0200720c */ /* 0x004fc80003f25070 */
[----:B------:R-:W-:-:S13]  /*0fc0*/  ISETP.NE.AND.EX P1, PT, R3, RZ, PT, P1 ;  /* 0x000000ff0300720c */ /* 0x000fda0003f25310 */
[----:B------:R-:W-:Y:S05]  /*0fd0*/  @!P1 BRA `(.L_x_11) ;  /* 0x00000000000c9947 */ /* 0x000fea0003800000 */
[----:B------:R-:W2:Y:S02]  /*0fe0*/  LD.E R2, desc[UR14][R2.64] ;  /* 0x0000000e02027980 */ /* 0x000ea4000c101900 */
[----:B--2---:R-:W-:Y:S01]  /*0ff0*/  R2UR UR20, R2 ;  /* 0x00000000021472ca */ /* 0x004fe200000e0000 */
[----:B------:R-:W-:-:S14]  /*1000*/  BRA `(.L_x_12) ;  /* 0x0000000000247947 */ /* 0x000fdc0003800000 */
.L_x_11:
[----:B------:R-:W-:Y:S02]  /*1010*/  ULDC.64 UR4, c[0x0][0x588] ;  /* 0x0001620000047ab9 */ /* 0x000fe40000000a00 */
[----:B------:R-:W-:-:S04]  /*1020*/  ISETP.NE.U32.AND P1, PT, RZ, UR4, PT ;  /* 0x00000004ff007c0c */ /* 0x000fc8000bf25070 */
[----:B------:R-:W-:-:S13]  /*1030*/  ISETP.NE.AND.EX P1, PT, RZ, UR5, PT, P1 ;  /* 0x00000005ff007c0c */ /* 0x000fda000bf25310 */
[----:B------:R-:W-:Y:S05]  /*1040*/  @!P1 BRA `(.L_x_13) ;  /* 0x0000000000109947 */ /* 0x000fea0003800000 */
[----:B0-----:R-:W0:Y:S02]  /*1050*/  LDC.64 R2, c[0x0][0x588] ;  /* 0x00016200ff027b82 */ /* 0x001e240000000a00 */
[----:B0-----:R-:W2:Y:S02]  /*1060*/  LDG.E R2, desc[UR14][R2.64] ;  /* 0x0000000e02027981 */ /* 0x001ea4000c1e1900 */
[----:B--2---:R-:W-:Y:S01]  /*1070*/  R2UR UR20, R2 ;  /* 0x00000000021472ca */ /* 0x004fe200000e0000 */
[----:B------:R-:W-:-:S14]  /*1080*/  BRA `(.L_x_12) ;  /* 0x0000000000047947 */ /* 0x000fdc0003800000 */
.L_x_13:
[----:B------:R-:W-:-:S05]  /*1090*/  ULDC UR20, c[0x0][0x580] ;  /* 0x0001600000147ab9 */ /* 0x000fca0000000800 */
.L_x_12:
[----:B------:R-:W-:Y:S02]  /*10a0*/  ULDC.64 UR4, c[0x0][0x5a0] ;  /* 0x0001680000047ab9 */ /* 0x000fe40000000a00 */
        /* <DEDUP_REMOVED lines=11> */
.L_x_14:
        /* <DEDUP_REMOVED lines=8> */
.L_x_16:
[----:B------:R-:W-:-:S05]  /*11e0*/  ULDC UR21, c[0x0][0x584] ;  /* 0x0001610000157ab9 */ /* 0x000fca0000000800 */
.L_x_15:
[----:B------:R-:W-:-:S13]  /*11f0*/  LOP3.LUT P1, RZ, R0, 0xff, RZ, 0xc0, !PT ;  /* 0x000000ff00ff7812 */ /* 0x000fda000782c0ff */
[----:B------:R-:W-:Y:S05]  /*1200*/  @!P1 EXIT ;  /* 0x000000000000994d */ /* 0x000fea0003800000 */
[----:B------:R-:W-:Y:S01]  /*1210*/  ULDC UR4, c[0x0][0x28c] ;  /* 0x0000a30000047ab9 */ /* 0x000fe20000000800 */
[----:B------:R-:W-:Y:S02]  /*1220*/  ULOP3.LUT UR22, UR13, 0x1, URZ, 0xfc, !UPT ;  /* 0x000000010d167892 */ /* 0x000fe4000f8efc3f */
[----:B------:R-:W-:-:S04]  /*1230*/  UIADD3 UR4, UR4, 0x3f, URZ ;  /* 0x0000003f04047890 */ /* 0x000fc8000fffe03f */
[----:B------:R-:W-:-:S04]  /*1240*/  USHF.R.S32.HI UR5, URZ, 0x1f, UR4 ;  /* 0x0000001f3f057899 */ /* 0x000fc80008011404 */
[----:B------:R-:W-:-:S03]  /*1250*/  ULEA.HI UR5, UR5, UR4, URZ, 0x6 ;  /* 0x0000000405057291 */ /* 0x000fc6000f8f303f */
[----:B------:R-:W-:Y:S01]  /*1260*/  UMOV UR4, URZ ;  /* 0x0000003f00047c82 */ /* 0x000fe20008000000 */
[----:B------:R-:W-:-:S03]  /*1270*/  USHF.R.S32.HI UR9, URZ, 0x6, UR5 ;  /* 0x000000063f097899 */ /* 0x000fc60008011405 */
[----:B------:R-:W-:-:S09]  /*1280*/  UMOV UR5, URZ ;  /* 0x0000003f00057c82 */ /* 0x000fd20008000000 */
.L_x_555:
[----:B------:R-:W-:Y:S01]  /*1290*/  STL [R1+0x450], RZ ;  /* 0x000450ff01007387 */ /* 0x000fe20000100800 */
[----:B--2---:R-:W2:Y:S01]  /*12a0*/  S2UR UR18, SR_CgaCtaId ;  /* 0x00000000001279c3 */ /* 0x004ea20000008800 */
[----:B------:R-:W-:Y:S01]  /*12b0*/  UMOV UR17, 0x400 ;  /* 0x0000040000117882 */ /* 0x000fe20000000000 */
[----:B------:R-:W-:Y:S01]  /*12c0*/  UMOV UR6, URZ ;  /* 0x0000003f00067c82 */ /* 0x000fe20008000000 */
[----:B------:R-:W-:Y:S01]  /*12d0*/  STL [R1+0x44c], RZ ;  /* 0x00044cff01007387 */ /* 0x000fe20000100800 */
[----:B------:R-:W-:Y:S01]  /*12e0*/  UMOV UR7, URZ ;  /* 0x0000003f00077c82 */ /* 0x000fe20008000000 */
[----:B------:R-:W-:Y:S01]  /*12f0*/  UMOV UR8, URZ ;  /* 0x0000003f00087c82 */ /* 0x000fe20008000000 */
[----:B------:R-:W-:Y:S01]  /*1300*/  UMOV UR23, UR5 ;  /* 0x0000000500177c82 */ /* 0x000fe20008000000 */
[----:B------:R-:W-:Y:S01]  /*1310*/  STL [R1+0x448], RZ ;  /* 0x000448ff01007387 */ /* 0x000fe20000100800 */
[----:B0-----:R-:W0:Y:S01]  /*1320*/  LDC R2, c[0x0][0x28c] ;  /* 0x0000a300ff027b82 */ /* 0x001e220000000800 */
[----:B------:R-:W-:-:S02]  /*1330*/  CS2R R236, SRZ ;  /* 0x0000000000ec7805 */ /* 0x000fc4000001ff00 */
[----:B------:R-:W-:Y:S01]  /*1340*/  CS2R R234, SRZ ;  /* 0x0000000000ea7805 */ /* 0x000fe2000001ff00 */
[----:B------:R-:W-:Y:S01]  /*1350*/  STL [R1+0x444], RZ ;  /* 0x000444ff01007387 */ /* 0x000fe20000100800 */
[----:B------:R-:W-:Y:S02]  /*1360*/  CS2R R232, SRZ ;  /* 0x0000000000e87805 */ /* 0x000fe4000001ff00 */
[----:B------:R-:W-:Y:S02]  /*1370*/  CS2R R230, SRZ ;  /* 0x0000000000e67805 */ /* 0x000fe4000001ff00 */
[----:B------:R-:W-:Y:S01]  /*1380*/  CS2R R228, SRZ ;  /* 0x0000000000e47805 */ /* 0x000fe2000001ff00 */
[----:B------:R-:W-:Y:S01]  /*1390*/  STL [R1+0x440], RZ ;  /* 0x000440ff01007387 */ /* 0x000fe20000100800 */
[----:B------:R-:W-:Y:S02]  /*13a0*/  CS2R R226, SRZ ;  /* 0x0000000000e27805 */ /* 0x000fe4000001ff00 */
        /* <DEDUP_REMOVED lines=15> */
[----:B0-----:R-:W-:Y:S02]  /*14a0*/  ISETP.GE.AND P1, PT, R2, 0x1, PT ;  /* 0x000000010200780c */ /* 0x001fe40003f26270 */
        /* <DEDUP_REMOVED lines=40> */
[----:B-1----:R-:W-:-:S02]  /*1730*/  CS2R R14, SRZ ;  /* 0x00000000000e7805 */ /* 0x002fc4000001ff00 */
[----:B------:R-:W-:Y:S01]  /*1740*/  CS2R R12, SRZ ;  /* 0x00000000000c7805 */ /* 0x000fe2000001ff00 */
[----:B------:R-:W-:Y:S01]  /*1750*/  STL [R1+0x404], RZ ;  /* 0x000404ff01007387 */ /* 0x000fe20000100800 */
[----:B------:R-:W-:Y:S02]  /*1760*/  CS2R R10, SRZ ;  /* 0x00000000000a7805 */ /* 0x000fe4000001ff00 */
[----:B------:R-:W-:Y:S02]  /*1770*/  CS2R R8, SRZ ;  /* 0x0000000000087805 */ /* 0x000fe4000001ff00 */
[----:B------:R-:W-:Y:S01]  /*1780*/  CS2R R6, SRZ ;  /* 0x0000000000067805 */ /* 0x000fe2000001ff00 */
[----:B------:R-:W-:Y:S01]  /*1790*/  STL [R1+0x400], RZ ;  /* 0x000400ff01007387 */ /* 0x000fe20000100800 */
[----:B------:R-:W-:Y:S01]  /*17a0*/  CS2R R4, SRZ ;  /* 0x0000000000047805 */ /* 0x000fe2000001ff00 */
[----:B------:R-:W-:Y:S01]  /*17b0*/  IMAD.MOV.U32 R3, RZ, RZ, RZ ;  /* 0x000000ffff037224 */ /* 0x000fe200078e00ff */
[----:B------:R-:W-:Y:S01]  /*17c0*/  CS2R R24, SRZ ;  /* 0x0000000000187805 */ /* 0x000fe2000001ff00 */
[----:B------:R-:W-:Y:S01]  /*17d0*/  STL [R1+0x3fc], RZ ;  /* 0x0003fcff01007387 */ /* 0x000fe20000100800 */
[----:B------:R-:W-:-:S02]  /*17e0*/  CS2R R26, SRZ ;  /* 0x00000000001a7805 */ /* 0x000fc4000001ff00 */
[----:B------:R-:W-:Y:S02]  /*17f0*/  CS2R R28, SRZ ;  /* 0x00000000001c7805 */ /* 0x000fe4000001ff00 */
[----:B------:R-:W-:Y:S01]  /*1800*/  CS2R R30, SRZ ;  /* 0x00000000001e7805 */ /* 0x000fe2000001ff00 */
[----:B------:R-:W-:Y:S01]  /*1810*/  STL [R1+0x3f8], RZ ;  /* 0x0003f8ff01007387 */ /* 0x000fe20000100800 */
[----:B------:R-:W-:Y:S02]  /*1820*/  CS2R R32, SRZ ;  /* 0x0000000000207805 */ /* 0x000fe4000001ff00 */
[----:B------:R-:W-:Y:S02]  /*1830*/  CS2R R34, SRZ ;  /* 0x0000000000227805 */ /* 0x000fe4000001ff00 */
        /* <DEDUP_REMOVED lines=77> */
[----:B------:R-:W-:Y:S04]  /*1d10*/  STL [R1+0x3a8], RZ ;  /* 0x0003a8ff01007387 */ /* 0x000fe80000100800 */
        /* <DEDUP_REMOVED lines=106> */
[----:B------:R-:W-:Y:S04]  /*23c0*/  STL [R1], RZ ;  /* 0x000000ff01007387 */ /* 0x000fe80000100800 */
        /* <DEDUP_REMOVED lines=39> */
[----:B------:R-:W-:Y:S01]  /*2640*/  STL [R1+0xa0], RZ ;  /* 0x0000a0ff01007387 */ /* 0x000fe20000100800 */
[----:B------:R-:W0:Y:S03]  /*2650*/  S2R R0, SR_TID.X ;  /* 0x0000000000007919 */ /* 0x000e260000002100 */
        /* <DEDUP_REMOVED lines=8> */
[----:B0-----:R-:W-:-:S03]  /*26e0*/  LOP3.LUT R0, R0, 0x80, RZ, 0xc0, !PT ;  /* 0x0000008000007812 */ /* 0x001fc600078ec0ff */
[----:B------:R-:W-:Y:S01]  /*26f0*/  STL [R1+0xc4], RZ ;  /* 0x0000c4ff01007387 */ /* 0x000fe20000100800 */
[----:B------:R-:W-:-:S03]  /*2700*/  SHF.R.U32.HI R0, RZ, 0x7, R0 ;  /* 0x00000007ff007819 */ /* 0x000fc60000011600 */
        /* <DEDUP_REMOVED lines=33> */
[----:B------:R-:W0:Y:S04]  /*2920*/  SHFL.IDX PT, R0, R0, RZ, 0x1f ;  /* 0x00001fff00007589 */ /* 0x000e2800000e0000 */
[----:B------:R1:W-:Y:S04]  /*2930*/  STL [R1+0x14c], RZ ;  /* 0x00014cff01007387 */ /* 0x0003e80000100800 */
[----:B------:R1:W-:Y:S04]  /*2940*/  STL [R1+0x150], RZ ;  /* 0x000150ff01007387 */ /* 0x0003e80000100800 */
[----:B------:R1:W-:Y:S04]  /*2950*/  STL [R1+0x154], RZ ;  /* 0x000154ff01007387 */ /* 0x0003e80000100800 */
[----:B------:R1:W-:Y:S04]  /*2960*/  STL [R1+0x158], RZ ;  /* 0x000158ff01007387 */ /* 0x0003e80000100800 */
[----:B------:R1:W-:Y:S04]  /*2970*/  STL [R1+0x15c], RZ ;  /* 0x00015cff01007387 */ /* 0x0003e80000100800 */
[----:B------:R1:W-:Y:S01]  /*2980*/  STL [R1+0x160], RZ ;  /* 0x000160ff01007387 */ /* 0x0003e20000100800 */
[----:B0-----:R-:W-:Y:S01]  /*2990*/  R2UR UR12, R0 ;  /* 0x00000000000c72ca */ /* 0x001fe200000e0000 */
[----:B------:R-:W-:-:S02]  /*29a0*/  IMAD.U32 R0, RZ, RZ, UR4 ;  /* 0x00000004ff007e24 */ /* 0x000fc4000f8e00ff */
[----:B------:R1:W-:Y:S04]  /*29b0*/  STL [R1+0x164], RZ ;  /* 0x000164ff01007387 */ /* 0x0003e80000100800 */
[----:B------:R1:W-:Y:S04]  /*29c0*/  STL [R1+0x168], RZ ;  /* 0x000168ff01007387 */ /* 0x0003e80000100800 */
[----:B------:R1:W-:Y:S02]  /*29d0*/  STL [R1+0x16c], RZ ;  /* 0x00016cff01007387 */ /* 0x0003e40000100800 */
[----:B------:R-:W-:-:S02]  /*29e0*/  ULEA.HI UR11, UR12, UR12, URZ, 0x1 ;  /* 0x0000000c0c0b7291 */ /* 0x000fc4000f8f083f */
[----:B------:R1:W-:Y:S02]  /*29f0*/  STL [R1+0x170], RZ ;  /* 0x000170ff01007387 */ /* 0x0003e40000100800 */
[----:B------:R-:W-:Y:S02]  /*2a00*/  ULOP3.LUT UR16, UR11, 0xffffe, URZ, 0xc0, !UPT ;  /* 0x000ffffe0b107892 */ /* 0x000fe4000f8ec03f */
[----:B------:R1:W-:Y:S01]  /*2a10*/  STL [R1+0x174], RZ ;  /* 0x000174ff01007387 */ /* 0x0003e20000100800 */
[----:B--2---:R-:W-:Y:S02]  /*2a20*/  ULEA UR11, UR18, UR17, 0x18 ;  /* 0x00000011120b7291 */ /* 0x004fe4000f8ec03f */
[----:B------:R-:W-:Y:S01]  /*2a30*/  UIADD3 UR16, UR12, -UR16, URZ ;  /* 0x800000100c107290 */ /* 0x000fe2000fffe03f */
[----:B------:R1:W-:Y:S03]  /*2a40*/  STL [R1+0x178], RZ ;  /* 0x000178ff01007387 */ /* 0x0003e60000100800 */
[----:B------:R-:W-:Y:S01]  /*2a50*/  ULEA UR16, UR16, UR11, 0xc ;  /* 0x0000000b10107291 */ /* 0x000fe2000f8e603f */
[----:B------:R1:W-:Y:S03]  /*2a60*/  STL [R1+0x17c], RZ ;  /* 0x00017cff01007387 */ /* 0x0003e60000100800 */
[----:B------:R-:W-:Y:S01]  /*2a70*/  UIADD3 UR16, UR16, 0x100, URZ ;  /* 0x0000010010107890 */ /* 0x000fe2000fffe03f */
[----:B------:R1:W-:Y:S03]  /*2a80*/  STL [R1+0x180], RZ ;  /* 0x000180ff01007387 */ /* 0x0003e60000100800 */
[----:B------:R-:W-:Y:S01]  /*2a90*/  USHF.R.U32.HI UR12, URZ, 0x4, UR16 ;  /* 0x000000043f0c7899 */ /* 0x000fe20008011610 */
[----:B------:R1:W-:Y:S03]  /*2aa0*/  STL [R1+0x184], RZ ;  /* 0x000184ff01007387 */ /* 0x0003e60000100800 */
[----:B------:R-:W-:Y:S01]  /*2ab0*/  ULOP3.LUT UR12, UR12, 0x3fff, URZ, 0xc0, !UPT ;  /* 0x00003fff0c0c7892 */ /* 0x000fe2000f8ec03f */
[----:B------:R1:W-:Y:S04]  /*2ac0*/  STL [R1+0x188], RZ ;  /* 0x000188ff01007387 */ /* 0x0003e80000100800 */
        /* <DEDUP_REMOVED lines=28> */
[----:B------:R1:W-:Y:S01]  /*2c90*/  STL [R1+0x1fc], RZ ;  /* 0x0001fcff01007387 */ /* 0x0003e20000100800 */
[----:B------:R-:W-:Y:S05]  /*2ca0*/  @!P1 BRA `(.L_x_17) ;  /* 0x0000004000c09947 */ /* 0x000fea0003800000 */
[----:B------:R-:W-:-:S06]  /*2cb0*/  UISETP.NE.AND UP0, UPT, UR22, 0x3, UPT ;  /* 0x000000031600788c */ /* 0x000fcc000bf05270 */
[----:B------:R-:W-:-:S13]  /*2cc0*/  PLOP3.LUT P2, PT, PT, PT, UP0, 0x80, 0x0 ;  /* 0x000000000000781c */ /* 0x000fda0003f4f008 */
[----:B------:R-:W-:Y:S05]  /*2cd0*/  @!P2 BRA `(.L_x_18) ;  /* 0x000000000004a947 */ /* 0x000fea0003800000 */
[----:B------:R-:W-:Y:S01]  /*2ce0*/  BPT.TRAP 0x1 ;  /* 0x000000040000795c */ /* 0x000fe20000300000 */
.L_x_18:
[----:B------:R-:W-:Y:S01]  /*2cf0*/  ULEA UR6, UR5, UR11, 0x3 ;  /* 0x0000000b05067291 */ /* 0x000fe2000f8e183f */
[----:B------:R-:W-:-:S05]  /*2d00*/  IMAD.U32 R0, RZ, RZ, UR4 ;  /* 0x00000004ff007e24 */ /* 0x000fca000f8e00ff */
[----:B------:R-:W-:-:S04]  /*2d10*/  SHF.L.U32 R0, R0, 0x1f, RZ ;  /* 0x0000001f00007819 */ /* 0x000fc800000006ff */
[----:B------:R0:W2:Y:S01]  /*2d20*/  SYNCS.PHASECHK.TRANS64.TRYWAIT P1, [UR6], R0 ;  /* 0x00000000ff0075a7 */ /* 0x0000a20008020146 */
[----:B------:R-:W-:Y:S05]  /*2d30*/  @!P2 BRA `(.L_x_19) ;  /* 0x000000000004a947 */ /* 0x000fea0003800000 */
[----:B------:R-:W-:Y:S01]  /*2d40*/  BPT.TRAP 0x1 ;  /* 0x000000040000795c */ /* 0x000fe20000300000 */
.L_x_19:
[----:B--2---:R-:W-:Y:S05]  /*2d50*/  @P1 BRA `(.L_x_20) ;  /* 0x0000000000081947 */ /* 0x004fea0003800000 */
[----:B------:R-:W2:Y:S02]  /*2d60*/  SYNCS.PHASECHK.TRANS64.TRYWAIT P1, [UR6], R0 ;  /* 0x00000000ff0075a7 */ /* 0x000ea40008020146 */
[----:B--2---:R-:W-:Y:S05]  /*2d70*/  @!P1 BRA `(.L_x_21) ;  /* 0x0000022400849947 */ /* 0x004fea0003800000 */
.L_x_20:
[----:B------:R-:W-:Y:S01]  /*2d80*/  UIADD3 UR6, UR11, 0x14100, URZ ;  /* 0x000141000b067890 */ /* 0x000fe2000fffe03f */
[----:B------:R-:W-:Y:S01]  /*2d90*/  WARPGROUP.ARRIVE ;  /* 0x00000000000079c5 */ /* 0x000fe20000000000 */
[----:B------:R-:W-:Y:S02]  /*2da0*/  ULOP3.LUT UR7, UR12, 0x10000, URZ, 0xfc, !UPT ;  /* 0x000100000c077892 */ /* 0x000fe4000f8efc3f */
[----:B------:R-:W-:Y:S02]  /*2db0*/  USHF.R.U32.HI UR6, URZ, 0x4, UR6 ;  /* 0x000000043f067899 */ /* 0x000fe40008011606 */
[----:B------:R-:W-:Y:S02]  /*2dc0*/  ULEA UR7, UR5, UR7, 0xa ;  /* 0x0000000705077291 */ /* 0x000fe4000f8e503f */
[----:B------:R-:W-:Y:S01]  /*2dd0*/  ULOP3.LUT UR6, UR6, 0x3fff, URZ, 0xc0, !UPT ;  /* 0x00003fff06067892 */ /* 0x000fe2000f8ec03f */
[----:B------:R-:W-:Y:S01]  /*2de0*/  UMOV UR17, 0x80000020 ;  /* 0x8000002000117882 */ /* 0x000fe20000000000 */
[----:B------:R-:W-:-:S02]  /*2df0*/  UMOV UR19, 0x80000020 ;  /* 0x8000002000137882 */ /* 0x000fc40000000000 */
[----:B------:R-:W-:Y:S01]  /*2e00*/  ULOP3.LUT UR6, UR6, 0x10000, URZ, 0xfc, !UPT ;  /* 0x0001000006067892 */ /* 0x000fe2000f8efc3f */
[----:B------:R-:W-:-:S03]  /*2e10*/  UMOV UR16, UR7 ;  /* 0x0000000700107c82 */ /* 0x000fc60008000000 */
[----:B------:R-:W-:-:S03]  /*2e20*/  ULEA UR8, UR5, UR6, 0xa ;  /* 0x0000000605087291 */ /* 0x000fc6000f8e503f */
[----:B------:R-:W-:-:S04]  /*2e30*/  UMOV UR6, 0x2 ;  /* 0x0000000200067882 */ /* 0x000fc80000000000 */
[----:B------:R-:W-:Y:S02]  /*2e40*/  UMOV UR18, UR8 ;  /* 0x0000000800127c82 */ /* 0x000fe40008000000 */
[----:B------:R-:W-:Y:S01]  /*2e50*/  QGMMA.64x256x32.F32.E5M2.E5M2 R24, gdesc[UR16], RZ, !UPT, gsb0 ;  /* 0x03e00000101879f3 */ /* 0x000fe2000c0038ff */
[----:B------:R-:W-:Y:S01]  /*2e60*/  UIADD3 UR16, UR7, 0x200, URZ ;  /* 0x0000020007107890 */ /* 0x000fe2000fffe03f */
[----:B------:R-:W-:Y:S01]  /*2e70*/  UMOV UR17, 0x80000020 ;  /* 0x8000002000117882 */ /* 0x000fe20000000000 */
[----:B------:R-:W-:Y:S02]  /*2e80*/  WARPGROUP.DEPBAR.LE gsb0, 0x0 ;  /* 0x00008000000079c5 */ /* 0x000fe40000010000 */
[----:B------:R-:W-:Y:S04]  /*2e90*/  STL.64 [R1], R24 ;  /* 0x0000001801007387 */ /* 0x000fe80000100a00 */
[----:B------:R-:W-:Y:S04]  /*2ea0*/  STL.64 [R1+0x8], R26 ;  /* 0x0000081a01007387 */ /* 0x000fe80000100a00 */
        /* <DEDUP_REMOVED lines=61> */
[----:B------:R3:W-:Y:S02]  /*3280*/  STL.64 [R1+0x1f8], R150 ;  /* 0x0001f89601007387 */ /* 0x0007e40000100a00 */
[----:B---3--:R-:W-:-:S06]  /*3290*/  WARPGROUP.ARRIVE ;  /* 0x00000000000079c5 */ /* 0x008fcc0000000000 */
[----:B------:R-:W-:Y:S03]  /*32a0*/  QGMMA.64x256x32.F32.E5M2.E5M2 R24, gdesc[UR16], RZ, !UPT, gsb0 ;  /* 0x03e00000101879f3 */ /* 0x000fe6000c0038ff */
[----:B------:R-:W-:Y:S02]  /*32b0*/  WARPGROUP.DEPBAR.LE gsb0, 0x0 ;  /* 0x00008000000079c5 */ /* 0x000fe40000010000 */
        /* <DEDUP_REMOVED lines=21> */
[----:B------:R3:W-:Y:S04]  /*3410*/  STL.64 [R1+0x470], R108 ;  /* 0x0004706c01007387 */ /* 0x0007e80000100a00 */
        /* <DEDUP_REMOVED lines=70> */
[----:B---3--:R-:W3:Y:S04]  /*3880*/  LDL.LU.64 R108, [R1] ;  /* 0x00000000016c7983 */ /* 0x008ee80000300a00 */
[----:B------:R-:W3:Y:S04]  /*3890*/  LDL.LU.64 R110, [R1+0x8] ;  /* 0x00000800016e7983 */ /* 0x000ee80000300a00 */
        /* <DEDUP_REMOVED lines=61> */
[----:B------:R-:W3:Y:S01]  /*3c70*/  LDL.LU.64 R234, [R1+0x1f8] ;  /* 0x0001f80001ea7983 */ /* 0x000ee20000300a00 */
[----:B------:R-:W-:-:S02]  /*3c80*/  UIADD3 UR16, UR7, 0x2, URZ ;  /* 0x0000000207107890 */ /* 0x000fc4000fffe03f */
[----:B------:R-:W-:Y:S01]  /*3c90*/  UIADD3 UR18, UR8, 0x2, URZ ;  /* 0x0000000208127890 */ /* 0x000fe2000fffe03f */
[----:B------:R-:W-:Y:S01]  /*3ca0*/  STL [R1+0x338], RZ ;  /* 0x000338ff01007387 */ /* 0x000fe20000100800 */
[----:B------:R-:W-:Y:S01]  /*3cb0*/  UMOV UR17, 0x80000020 ;  /* 0x8000002000117882 */ /* 0x000fe20000000000 */
[----:B------:R-:W-:Y:S02]  /*3cc0*/  UMOV UR19, 0x80000020 ;  /* 0x8000002000137882 */ /* 0x000fe40000000000 */
        /* <DEDUP_REMOVED lines=25> */
[----:B---3--:R-:W-:-:S06]  /*3e60*/  WARPGROUP.ARRIVE ;  /* 0x00000000000079c5 */ /* 0x008fcc0000000000 */
[----:B------:R-:W-:Y:S03]  /*3e70*/  QGMMA.64x256x32.F32.E5M2.E5M2 R108, gdesc[UR16], R108, gsb0 ;  /* 0x03e00000106c79f3 */ /* 0x000fe6000800386c */
[----:B------:R-:W-:Y:S02]  /*3e80*/  WARPGROUP.DEPBAR.LE gsb0, 0x0 ;  /* 0x00008000000079c5 */ /* 0x000fe40000010000 */
[----:B------:R-:W-:Y:S01]  /*3e90*/  STL.64 [R1], R108 ;  /* 0x0000006c01007387 */ /* 0x000fe20000100a00 */
[----:B------:R-:W-:Y:S01]  /*3ea0*/  UIADD3 UR16, UR7, 0x202, URZ ;  /* 0x0000020207107890 */ /* 0x000fe2000fffe03f */
[----:B------:R-:W-:Y:S02]  /*3eb0*/  IMAD.MOV.U32 R2, RZ, RZ, R234 ;  /* 0x000000ffff027224 */ /* 0x000fe400078e00ea */
[----:B------:R-:W-:Y:S01]  /*3ec0*/  STL.64 [R1+0x8], R110 ;  /* 0x0000086e01007387 */ /* 0x000fe20000100a00 */
[----:B------:R-:W-:Y:S01]  /*3ed0*/  UMOV UR17, 0x80000020 ;  /* 0x8000002000117882 */ /* 0x000fe20000000000 */
[----:B------:R-:W-:Y:S01]  /*3ee0*/  ULDC UR7, c[0x0][0x50c] ;  /* 0x0001430000077ab9 */ /* 0x000fe20000000800 */
[----:B0-2---:R-:W-:Y:S01]  /*3ef0*/  IMAD.MOV.U32 R0, RZ, RZ, R235 ;  /* 0x000000ffff007224 */ /* 0x005fe200078e00eb */
        /* <DEDUP_REMOVED lines=62> */
[----:B0-----:R-:W3:Y:S04]  /*42e0*/  LDL.LU.64 R150, [R1+0x518] ;  /* 0x0005180001967983 */ /* 0x001ee80000300a00 */
        /* <DEDUP_REMOVED lines=21> */
[----:B------:R-:W-:Y:S01]  /*4440*/  UISETP.NE.AND UP0, UPT, UR7, 0x2, UPT ;  /* 0x000000020700788c */ /* 0x000fe2000bf05270 */
[----:B------:R-:W-:-:S02]  /*4450*/  CS2R R236, SRZ ;  /* 0x0000000000ec7805 */ /* 0x000fc4000001ff00 */
[----:B--2---:R-:W-:Y:S01]  /*4460*/  CS2R R234, SRZ ;  /* 0x0000000000ea7805 */ /* 0x004fe2000001ff00 */
[----:B------:R0:W-:Y:S01]  /*4470*/  STL [R1+0x2d0], RZ ;  /* 0x0002d0ff01007387 */ /* 0x0001e20000100800 */
[----:B------:R-:W-:Y:S01]  /*4480*/  USEL UR7, URZ, 0x1, UP0 ;  /* 0x000000013f077887 */ /* 0x000fe20008000000 */
[----:B------:R-:W-:Y:S02]  /*4490*/  CS2R R232, SRZ ;  /* 0x0000000000e87805 */ /* 0x000fe4000001ff00 */
[----:B------:R-:W-:Y:S01]  /*44a0*/  CS2R R230, SRZ ;  /* 0x0000000000e67805 */ /* 0x000fe2000001ff00 */
[----:B------:R0:W-:Y:S01]  /*44b0*/  STL [R1+0x2cc], RZ ;  /* 0x0002ccff01007387 */ /* 0x0001e20000100800 */
[----:B------:R-:W-:Y:S02]  /*44c0*/  CS2R R228, SRZ ;  /* 0x0000000000e47805 */ /* 0x000fe4000001ff00 */
[----:B------:R-:W-:Y:S02]  /*44d0*/  CS2R R226, SRZ ;  /* 0x0000000000e27805 */ /* 0x000fe4000001ff00 */
[----:B------:R-:W-:Y:S01]  /*44e0*/  ISETP.NE.AND P1, PT, RZ, UR7, PT ;  /* 0x00000007ff007c0c */ /* 0x000fe2000bf25270 */
[----:B------:R0:W-:Y:S01]  /*44f0*/  STL [R1+0x2c8], RZ ;  /* 0x0002c8ff01007387 */ /* 0x0001e20000100800 */
[----:B------:R-:W-:-:S02]  /*4500*/  CS2R R224, SRZ ;  /* 0x0000000000e07805 */ /* 0x000fc4000001ff00 */
[----:B------:R-:W-:Y:S02]  /*4510*/  CS2R R222, SRZ ;  /* 0x0000000000de7805 */ /* 0x000fe4000001ff00 */
[----:B------:R-:W-:Y:S01]  /*4520*/  CS2R R220, SRZ ;  /* 0x0000000000dc7805 */ /* 0x000fe2000001ff00 */
[----:B------:R0:W-:Y:S01]  /*4530*/  STL [R1+0x2c4], RZ ;  /* 0x0002c4ff01007387 */ /* 0x0001e20000100800 */
[----:B------:R-:W-:Y:S02]  /*4540*/  CS2R R218, SRZ ;  /* 0x0000000000da7805 */ /* 0x000fe4000001ff00 */
[----:B------:R-:W-:Y:S02]  /*4550*/  CS2R R216, SRZ ;  /* 0x0000000000d87805 */ /* 0x000fe4000001ff00 */
[----:B------:R-:W-:Y:S01]  /*4560*/  CS2R R214, SRZ ;  /* 0x0000000000d67805 */ /* 0x000fe2000001ff00 */
        /* <DEDUP_REMOVED lines=54> */
[----:B------:R-:W-:Y:S01]  /*48d0*/  CS2R R4, SRZ ;  /* 0x0000000000047805 */ /* 0x000fe2000001ff00 */
[----:B------:R-:W-:Y:S01]  /*48e0*/  IMAD.MOV.U32 R3, RZ, RZ, RZ ;  /* 0x000000ffff037224 */ /* 0x000fe200078e00ff */
        /* <DEDUP_REMOVED lines=35> */
[----:B---3--:R-:W-:-:S06]  /*4b20*/  WARPGROUP.ARRIVE ;  /* 0x00000000000079c5 */ /* 0x008fcc0000000000 */
[----:B------:R-:W-:Y:S03]  /*4b30*/  QGMMA.64x256x32.F32.E5M2.E5M2 R24, gdesc[UR16], R24, gsb0 ;  /* 0x03e00000101879f3 */ /* 0x000fe60008003818 */
[----:B------:R-:W-:Y:S02]  /*4b40*/  WARPGROUP.DEPBAR.LE gsb0, 0x0 ;  /* 0x00008000000079c5 */ /* 0x000fe40000010000 */
[----:B0-----:R-:W-:Y:S05]  /*4b50*/  @!P1 BRA `(.L_x_22) ;  /* 0x0000002000f89947 */ /* 0x001fea0003800000 */
[----:B------:R-:W2:Y:S04]  /*4b60*/  LDL R3, [R1] ;  /* 0x0000000001037983 */ /* 0x000ea80000100800 */
[----:B------:R-:W3:Y:S04]  /*4b70*/  LDL R4, [R1+0x4] ;  /* 0x0000040001047983 */ /* 0x000ee80000100800 */
[----:B------:R-:W4:Y:S04]  /*4b80*/  LDL R5, [R1+0x8] ;  /* 0x0000080001057983 */ /* 0x000f280000100800 */
[----:B------:R-:W5:Y:S04]  /*4b90*/  LDL R6, [R1+0xc] ;  /* 0x00000c0001067983 */ /* 0x000f680000100800 */
        /* <DEDUP_REMOVED lines=101> */
[----:B------:R0:W-:Y:S04]  /*51f0*/  STL [R1+0x4c0], R131 ;  /* 0x0004c08301007387 */ /* 0x0001e80000100800 */
[----:B0-----:R-:W5:Y:S04]  /*5200*/  LDL R131, [R1+0x1a4] ;  /* 0x0001a40001837983 */ /* 0x001f680000100800 */
        /* <DEDUP_REMOVED lines=39> */
[----:B0-----:R-:W5:Y:S01]  /*5480*/  LDL R151, [R1+0x1f4] ;  /* 0x0001f40001977983 */ /* 0x001f620000100800 */
[----:B------:R-:W-:-:S01]  /*5490*/  FADD R2, RZ, R2 ;  /* 0x00000002ff027221 */ /* 0x000fc20000000000 */
[----:B------:R-:W-:Y:S01]  /*54a0*/  FADD R0, RZ, R0 ;  /* 0x00000000ff007221 */ /* 0x000fe20000000000 */
[----:B--2---:R-:W-:-:S01]  /*54b0*/  FADD R3, RZ, R3 ;  /* 0x00000003ff037221 */ /* 0x004fc20000000000 */
[----:B---3--:R-:W-:Y:S01]  /*54c0*/  FADD R4, RZ, R4 ;  /* 0x00000004ff047221 */ /* 0x008fe20000000000 */
[----:B----4-:R-:W-:-:S01]  /*54d0*/  FADD R5, RZ, R5 ;  /* 0x00000005ff057221 */ /* 0x010fc20000000000 */
[----:B-----5:R-:W-:Y:S01]  /*54e0*/  FADD R6, RZ, R6 ;  /* 0x00000006ff067221 */ /* 0x020fe20000000000 */
[----:B------:R-:W-:-:S01]  /*54f0*/  FADD R7, RZ, R7 ;  /* 0x00000007ff077221 */ /* 0x000fc20000000000 */
[----:B------:R-:W-:Y:S01]  /*5500*/  FADD R8, RZ, R8 ;  /* 0x00000008ff087221 */ /* 0x000fe20000000000 */
        /* <DEDUP_REMOVED lines=13> */
[----:B------:R-:W2:Y:S01]  /*55e0*/  LDL.LU R131, [R1+0x4c0] ;  /* 0x0004c00001837983 */ /* 0x000ea20000300800 */
        /* <DEDUP_REMOVED lines=13> */
[----:B------:R-:W3:Y:S01]  /*56c0*/  LDL.LU R132, [R1+0x4bc] ;  /* 0x0004bc0001847983 */ /* 0x000ee20000300800 */
        /* <DEDUP_REMOVED lines=16> */
[----:B------:R0:W-:Y:S01]  /*57d0*/  STL [R1+0x200], R133 ;  /* 0x0002008501007387 */ /* 0x0001e20000100800 */
        /* <DEDUP_REMOVED lines=9> */
[----:B0-----:R-:W4:Y:S01]  /*5870*/  LDL.LU R133, [R1+0x4b8] ;  /* 0x0004b80001857983 */ /* 0x001f220000300800 */
[----:B------:R-:W-:-:S01]  /*5880*/  FADD R184, RZ, R184 ;  /* 0x000000b8ffb87221 */ /* 0x000fc20000000000 */
[----:B------:R-:W-:Y:S01]  /*5890*/  FADD R185, RZ, R185 ;  /* 0x000000b9ffb97221 */ /* 0x000fe20000000000 */
[----:B------:R-:W-:-:S01]  /*58a0*/  FADD R186, RZ, R186 ;  /* 0x000000baffba7221 */ /* 0x000fc20000000000 */
        /* <DEDUP_REMOVED lines=10> */
[----:B0-----:R-:W5:Y:S01]  /*5950*/  LDL.LU R134, [R1+0x4b4] ;  /* 0x0004b40001867983 */ /* 0x001f620000300800 */
        /* <DEDUP_REMOVED lines=52> */
[----:B0-----:R-:W5:Y:S04]  /*5ca0*/  LDL.LU R138, [R1+0x4a4] ;  /* 0x0004a400018a7983 */ /* 0x001f680000300800 */
[----:B------:R0:W-:Y:S01]  /*5cb0*/  STL [R1+0x218], R139 ;  /* 0x0002188b01007387 */ /* 0x0001e20000100800 */
[----:B------:R-:W-:-:S03]  /*5cc0*/  FADD R140, RZ, R140 ;  /* 0x0000008cff8c7221 */ /* 0x000fc60000000000 */
        /* <DEDUP_REMOVED lines=34> */
[----:B------:R0:W-:Y:S04]  /*5ef0*/  STL [R1+0x248], R151 ;  /* 0x0002489701007387 */ /* 0x0001e80000100800 */
[----:B0-----:R-:W5:Y:S04]  /*5f00*/  LDL.LU R151, [R1+0x470] ;  /* 0x0004700001977983 */ /* 0x001f680000300800 */
[----:B------:R0:W-:Y:S04]  /*5f10*/  STL [R1+0x24c], R2 ;  /* 0x00024c0201007387 */ /* 0x0001e80000100800 */
[----:B------:R1:W-:Y:S01]  /*5f20*/  STL [R1+0x250], R0 ;  /* 0x0002500001007387 */ /* 0x0003e20000100800 */
[----:B0-----:R-:W-:-:S01]  /*5f30*/  FADD R2, RZ, R24 ;  /* 0x00000018ff027221 */ /* 0x001fc20000000000 */
[----:B-1----:R-:W-:-:S04]  /*5f40*/  FADD R0, RZ, R25 ;  /* 0x00000019ff007221 */ /* 0x002fc80000000000 */
        /* <DEDUP_REMOVED lines=211> */
[----:B--2---:R-:W-:-:S04]  /*6c80*/  FADD R0, RZ, R131 ;  /* 0x00000083ff007221 */ /* 0x004fc80000000000 */
[----:B------:R3:W-:Y:S04]  /*6c90*/  STL [R1+0x3fc], R2 ;  /* 0x0003fc0201007387 */ /* 0x0007e80000100800 */
[----:B------:R4:W-:Y:S01]  /*6ca0*/  STL [R1+0x400], R0 ;  /* 0x0004000001007387 */ /* 0x0009e20000100800 */
[----:B---3--:R-:W-:-:S01]  /*6cb0*/  FADD R2, RZ, R132 ;  /* 0x00000084ff027221 */ /* 0x008fc20000000000 */
[----:B----4-:R-:W-:-:S04]  /*6cc0*/  FADD R0, RZ, R133 ;  /* 0x00000085ff007221 */ /* 0x010fc80000000000 */
[----:B------:R5:W-:Y:S04]  /*6cd0*/  STL [R1+0x404], R2 ;  /* 0x0004040201007387 */ /* 0x000be80000100800 */
[----:B------:R0:W-:Y:S01]  /*6ce0*/  STL [R1+0x408], R0 ;  /* 0x0004080001007387 */ /* 0x0001e20000100800 */
[----:B-----5:R-:W-:-:S01]  /*6cf0*/  FADD R2, RZ, R134 ;  /* 0x00000086ff027221 */ /* 0x020fc20000000000 */
[----:B0-----:R-:W-:-:S04]  /*6d00*/  FADD R0, RZ, R135 ;  /* 0x00000087ff007221 */ /* 0x001fc80000000000 */
        /* <DEDUP_REMOVED lines=34> */
[----:B------:R-:W-:-:S05]  /*6f30*/  UMOV UR6, URZ ;  /* 0x0000003f00067c82 */ /* 0x000fca0008000000 */
.L_x_22:
[----:B------:R-:W-:-:S04]  /*6f40*/  UIADD3 UR23, UR5, 0x1, URZ ;  /* 0x0000000105177890 */ /* 0x000fc8000fffe03f */
[----:B------:R-:W-:-:S04]  /*6f50*/  UISETP.NE.AND UP0, UPT, UR23, 0x5, UPT ;  /* 0x000000051700788c */ /* 0x000fc8000bf05270 */
[----:B------:R-:W-:Y:S02]  /*6f60*/  USEL UR8, URZ, 0x1, UP0 ;  /* 0x000000013f087887 */ /* 0x000fe40008000000 */
[----:B------:R-:W-:Y:S02]  /*6f70*/  USEL UR23, UR23, URZ, UP0 ;  /* 0x0000003f17177287 */ /* 0x000fe40008000000 */
[----:B------:R-:W-:-:S06]  /*6f80*/  ULOP3.LUT UR8, UR4, UR8, URZ, 0x3c, !UPT ;  /* 0x0000000804087292 */ /* 0x000fcc000f8e3c3f */
[----:B0-----:R-:W-:Y:S01]  /*6f90*/  IMAD.U32 R0, RZ, RZ, UR8 ;  /* 0x00000008ff007e24 */ /* 0x001fe2000f8e00ff */
[----:B------:R-:W-:-:S06]  /*6fa0*/  UMOV UR8, 0x1 ;  /* 0x0000000100087882 */ /* 0x000fcc0000000000 */
.L_x_17:
[----:B------:R-:W-:-:S04]  /*6fb0*/  UISETP.LT.AND UP0, UPT, UR9, 0x1, UPT ;  /* 0x000000010900788c */ /* 0x000fc8000bf01270 */
[----:B------:R-:W-:-:S04]  /*6fc0*/  USEL UR16, UR9, 0x1, UP0 ;  /* 0x0000000109107887 */ /* 0x000fc80008000000 */
[----:B------:R-:W-:-:S04]  /*6fd0*/  UIADD3 UR16, UR9, -UR16, URZ ;  /* 0x8000001009107290 */ /* 0x000fc8000fffe03f */
[----:B------:R-:W-:-:S06]  /*6fe0*/  UISETP.GE.AND UP0, UPT, UR16, 0x1, UPT ;  /* 0x000000011000788c */ /* 0x000fcc000bf06270 */
[----:B------:R-:W-:-:S13]  /*6ff0*/  PLOP3.LUT P1, PT, PT, PT, UP0, 0x80, 0x0 ;  /* 0x000000000000781c */ /* 0x000fda0003f2f008 */
[----:B------:R-:W-:Y:S05]  /*7000*/  @!P1 BRA `(.L_x_23) ;  /* 0x0000006000609947 */ /* 0x000fea0003800000 */
[----:B------:R-:W-:Y:S01]  /*7010*/  UMOV UR24, UR16 ;  /* 0x0000001000187c82 */ /* 0x000fe20008000000 */
[----:B------:R-:W-:Y:S01]  /*7020*/  UMOV UR25, UR5 ;  /* 0x0000000500197c82 */ /* 0x000fe20008000000 */
[----:B------:R-:W-:-:S05]  /*7030*/  ULDC UR26, c[0x0][0x50c] ;  /* 0x00014300001a7ab9 */ /* 0x000fca0000000800 */
.L_x_31:
[----:B------:R-:W-:-:S06]  /*7040*/  UISETP.NE.AND UP0, UPT, UR22, 0x3, UPT ;  /* 0x000000031600788c */ /* 0x000fcc000bf05270 */
[----:B------:R-:W-:-:S13]  /*7050*/  PLOP3.LUT P2, PT, PT, PT, UP0, 0x80, 0x0 ;  /* 0x000000000000781c */ /* 0x000fda0003f4f008 */
[----:B0-----:R-:W-:Y:S05]  /*7060*/  @!P2 BRA `(.L_x_24) ;  /* 0x000000000004a947 */ /* 0x001fea0003800000 */
[----:B------:R-:W-:Y:S01]  /*7070*/  BPT.TRAP 0x1 ;  /* 0x000000040000795c */ /* 0x000fe20000300000 */
.L_x_24:
[----:B------:R-:W0:Y:S01]  /*7080*/  S2UR UR16, SR_CgaCtaId ;  /* 0x00000000001079c3 */ /* 0x000e220000008800 */
[----:B------:R-:W-:Y:S01]  /*7090*/  UMOV UR11, 0x400 ;  /* 0x00000400000b7882 */ /* 0x000fe20000000000 */
[----:B------:R-:W-:Y:S01]  /*70a0*/  SHF.L.U32 R2, R0, 0x1f, RZ ;  /* 0x0000001f00027819 */ /* 0x000fe200000006ff */
[----:B0-----:R-:W-:-:S04]  /*70b0*/  ULEA UR11, UR16, UR11, 0x18 ;  /* 0x0000000b100b7291 */ /* 0x001fc8000f8ec03f */
[----:B------:R-:W-:-:S09]  /*70c0*/  ULEA UR16, UR23, UR11, 0x3 ;  /* 0x0000000b17107291 */ /* 0x000fd2000f8e183f */
[----:B------:R0:W2:Y:S01]  /*70d0*/  SYNCS.PHASECHK.TRANS64.TRYWAIT P1, [UR16], R2 ;  /* 0x00000002ff0075a7 */ /* 0x0000a20008020150 */
[----:B------:R-:W-:Y:S05]  /*70e0*/  @!P2 BRA `(.L_x_25) ;  /* 0x000000000004a947 */ /* 0x000fea0003800000 */
[----:B------:R-:W-:Y:S01]  /*70f0*/  BPT.TRAP 0x1 ;  /* 0x000000040000795c */ /* 0x000fe20000300000 */
.L_x_25:
[----:B--2---:R-:W-:Y:S05]  /*7100*/  @P1 BRA `(.L_x_26) ;  /* 0x0000000000081947 */ /* 0x004fea0003800000 */
[----:B------:R-:W2:Y:S02]  /*7110*/  SYNCS.PHASECHK.TRANS64.TRYWAIT P1, [UR16], R2 ;  /* 0x00000002ff0075a7 */ /* 0x000ea40008020150 */
[----:B--2---:R-:W-:Y:S05]  /*7120*/  @!P1 BRA `(.L_x_27) ;  /* 0x000001e000b09947 */ /* 0x004fea0003800000 */
.L_x_26:
        /* <DEDUP_REMOVED lines=64> */
[----:B--2---:R-:W2:Y:S04]  /*7530*/  LDL.LU.64 R108, [R1] ;  /* 0x00000000016c7983 */ /* 0x004ea80000300a00 */
[----:B------:R-:W2:Y:S04]  /*7540*/  LDL.LU.64 R110, [R1+0x8] ;  /* 0x00000800016e7983 */ /* 0x000ea80000300a00 */
        /* <DEDUP_REMOVED lines=61> */
[----:B------:R-:W2:Y:S01]  /*7920*/  LDL.LU.64 R234, [R1+0x1f8] ;  /* 0x0001f80001ea7983 */ /* 0x000ea20000300a00 */
[----:B------:R-:W-:-:S02]  /*7930*/  UIADD3 UR16, UR11, 0x14100, URZ ;  /* 0x000141000b107890 */ /* 0x000fc4000fffe03f */
[----:B------:R-:W-:Y:S02]  /*7940*/  UISETP.NE.AND UP0, UPT, UR7, URZ, UPT ;  /* 0x0000003f0700728c */ /* 0x000fe4000bf05270 */
[----:B------:R-:W-:Y:S02]  /*7950*/  USHF.R.U32.HI UR16, URZ, 0x4, UR16 ;  /* 0x000000043f107899 */ /* 0x000fe40008011610 */
[----:B------:R-:W-:Y:S02]  /*7960*/  USEL UR8, UR8, URZ, !UP0 ;  /* 0x0000003f08087287 */ /* 0x000fe4000c000000 */
[----:B------:R-:W-:Y:S02]  /*7970*/  ULOP3.LUT UR16, UR16, 0x3fff, URZ, 0xc0, !UPT ;  /* 0x00003fff10107892 */ /* 0x000fe4000f8ec03f */
[----:B------:R-:W-:Y:S02]  /*7980*/  UISETP.NE.U32.AND UP0, UPT, UR8, URZ, UPT ;  /* 0x0000003f0800728c */ /* 0x000fe4000bf05070 */
[----:B------:R-:W-:-:S02]  /*7990*/  ULOP3.LUT UR7, UR12, 0x10000, URZ, 0xfc, !UPT ;  /* 0x000100000c077892 */ /* 0x000fc4000f8efc3f */
[----:B------:R-:W-:Y:S02]  /*79a0*/  ULOP3.LUT UR8, UR16, 0x10000, URZ, 0xfc, !UPT ;  /* 0x0001000010087892 */ /* 0x000fe4000f8efc3f */
[----:B------:R-:W-:Y:S02]  /*79b0*/  ULEA UR7, UR23, UR7, 0xa ;  /* 0x0000000717077291 */ /* 0x000fe4000f8e503f */
[----:B------:R-:W-:Y:S01]  /*79c0*/  ULEA UR8, UR23, UR8, 0xa ;  /* 0x0000000817087291 */ /* 0x000fe2000f8e503f */
[----:B------:R-:W-:Y:S01]  /*79d0*/  UMOV UR17, 0x80000020 ;  /* 0x8000002000117882 */ /* 0x000fe20000000000 */
[----:B------:R-:W-:-:S03]  /*79e0*/  UMOV UR19, 0x80000020 ;  /* 0x8000002000137882 */ /* 0x000fc60000000000 */
[----:B------:R-:W-:Y:S02]  /*79f0*/  UMOV UR16, UR7 ;  /* 0x0000000700107c82 */ /* 0x000fe40008000000 */
[----:B------:R-:W-:Y:S01]  /*7a00*/  UMOV UR18, UR8 ;  /* 0x0000000800127c82 */ /* 0x000fe20008000000 */
[----:B--2---:R-:W-:-:S06]  /*7a10*/  WARPGROUP.ARRIVE ;  /* 0x00000000000079c5 */ /* 0x004fcc0000000000 */
[----:B------:R-:W-:Y:S03]  /*7a20*/  QGMMA.64x256x32.F32.E5M2.E5M2 R108, gdesc[UR16], R108, UP0, gsb0 ;  /* 0x03e00000106c79f3 */ /* 0x000fe6000b80386c */
        /* <DEDUP_REMOVED lines=65> */
[----:B--2---:R-:W2:Y:S04]  /*7e40*/  LDL.LU.64 R234, [R1+0x868] ;  /* 0x0008680001ea7983 */ /* 0x004ea80000300a00 */
[----:B------:R-:W3:Y:S04]  /*7e50*/  LDL.LU.64 R232, [R1+0x860] ;  /* 0x0008600001e87983 */ /* 0x000ee80000300a00 */
[----:B------:R-:W4:Y:S04]  /*7e60*/  LDL.LU.64 R230, [R1+0x858] ;  /* 0x0008580001e67983 */ /* 0x000f280000300a00 */
        /* <DEDUP_REMOVED lines=60> */
[----:B------:R-:W4:Y:S01]  /*8230*/  LDL.LU.64 R108, [R1+0x670] ;  /* 0x00067000016c7983 */ /* 0x000f220000300a00 */
[----:B------:R-:W-:Y:S01]  /*8240*/  UIADD3 UR16, UR7, 0x200, URZ ;  /* 0x0000020007107890 */ /* 0x000fe2000fffe03f */
[----:B------:R-:W-:-:S02]  /*8250*/  UMOV UR17, 0x80000020 ;  /* 0x8000002000117882 */ /* 0x000fc40000000000 */
[----:B--2---:R-:W-:Y:S04]  /*8260*/  STL.64 [R1+0x668], R234 ;  /* 0x000668ea01007387 */ /* 0x004fe80000100a00 */
[----:B---3--:R-:W-:Y:S04]  /*8270*/  STL.64 [R1+0x660], R232 ;  /* 0x000660e801007387 */ /* 0x008fe80000100a00 */
[----:B----4-:R-:W-:Y:S04]  /*8280*/  STL.64 [R1+0x658], R230 ;  /* 0x000658e601007387 */ /* 0x010fe80000100a00 */
        /* <DEDUP_REMOVED lines=38> */
[----:B------:R-:W-:Y:S01]  /*84f0*/  STL.64 [R1+0x520], R152 ;  /* 0x0005209801007387 */ /* 0x000fe20000100a00 */
[----:B------:R-:W-:-:S06]  /*8500*/  WARPGROUP.ARRIVE ;  /* 0x00000000000079c5 */ /* 0x000fcc0000000000 */
[----:B------:R-:W-:Y:S03]  /*8510*/  QGMMA.64x256x32.F32.E5M2.E5M2 R24, gdesc[UR16], R24, UP0, gsb0 ;  /* 0x03e00000101879f3 */ /* 0x000fe6000b803818 */
        /* <DEDUP_REMOVED lines=88> */
[----:B------:R-:W-:Y:S01]  /*8aa0*/  UIADD3 UR18, UR8, 0x2, URZ ;  /* 0x0000000208127890 */ /* 0x000fe2000fffe03f */
[----:B------:R-:W-:Y:S01]  /*8ab0*/  UMOV UR17, 0x80000020 ;  /* 0x8000002000117882 */ /* 0x000fe20000000000 */
[----:B------:R-:W-:Y:S01]  /*8ac0*/  UMOV UR19, 0x80000020 ;  /* 0x8000002000137882 */ /* 0x000fe20000000000 */
[----:B--2---:R-:W-:-:S06]  /*8ad0*/  WARPGROUP.ARRIVE ;  /* 0x00000000000079c5 */ /* 0x004fcc0000000000 */
[----:B------:R-:W-:Y:S03]  /*8ae0*/  QGMMA.64x256x32.F32.E5M2.E5M2 R108, gdesc[UR16], R108, gsb0 ;  /* 0x03e00000106c79f3 */ /* 0x000fe6000800386c */
[----:B------:R-:W-:Y:S02]  /*8af0*/  WARPGROUP.DEPBAR.LE gsb0, 0x0 ;  /* 0x00008000000079c5 */ /* 0x000fe40000010000 */
[----:B------:R-:W-:Y:S01]  /*8b00*/  STL.64 [R1], R108 ;  /* 0x0000006c01007387 */ /* 0x000fe20000100a00 */
[----:B0-----:R-:W-:-:S03]  /*8b10*/  IMAD.MOV.U32 R2, RZ, RZ, R108 ;  /* 0x000000ffff027224 */ /* 0x001fc600078e006c */
        /* <DEDUP_REMOVED lines=63> */
[----:B0-----:R0:W5:Y:S04]  /*8f10*/  LDL.LU.64 R234, [R1+0x668] ;  /* 0x0006680001ea7983 */ /* 0x0011680000300a00 */
[----:B------:R0:W5:Y:S04]  /*8f20*/  LDL.LU.64 R232, [R1+0x660] ;  /* 0x0006600001e87983 */ /* 0x0001680000300a00 */
        /* <DEDUP_REMOVED lines=62> */
[----:B------:R-:W-:Y:S01]  /*9310*/  UIADD3 UR16, UR7, 0x202, URZ ;  /* 0x0000020207107890 */ /* 0x000fe2000fffe03f */
[----:B------:R-:W-:Y:S01]  /*9320*/  UMOV UR17, 0x80000020 ;  /* 0x8000002000117882 */ /* 0x000fe20000000000 */
[----:B------:R-:W-:-:S04]  /*9330*/  UIADD3 UR6, UR6, 0x2, URZ ;  /* 0x0000000206067890 */ /* 0x000fc8000fffe03f */
[----:B------:R-:W-:-:S04]  /*9340*/  UISETP.NE.AND UP0, UPT, UR6, UR26, UPT ;  /* 0x0000001a0600728c */ /* 0x000fc8000bf05270 */
[----:B------:R-:W-:-:S06]  /*9350*/  USEL UR7, URZ, 0x1, UP0 ;  /* 0x000000013f077887 */ /* 0x000fcc0008000000 */
[----:B------:R-:W-:Y:S01]  /*9360*/  ISETP.NE.AND P1, PT, RZ, UR7, PT ;  /* 0x00000007ff007c0c */ /* 0x000fe2000bf25270 */
[----:B--2---:R-:W-:-:S06]  /*9370*/  WARPGROUP.ARRIVE ;  /* 0x00000000000079c5 */ /* 0x004fcc0000000000 */
[----:B------:R-:W-:Y:S03]  /*9380*/  QGMMA.64x256x32.F32.E5M2.E5M2 R24, gdesc[UR16], R24, gsb0 ;  /* 0x03e00000101879f3 */ /* 0x000fe60008003818 */
[----:B------:R-:W-:-:S03]  /*9390*/  WARPGROUP.DEPBAR.LE gsb0, 0x0 ;  /* 0x00008000000079c5 */ /* 0x000fc60000010000 */
[----:B0-----:R-:W-:Y:S05]  /*93a0*/  @!P1 BRA `(.L_x_28) ;  /* 0x0000003c000c9947 */ /* 0x001fea0003800000 */
[----:B-----5:R0:W-:Y:S04]  /*93b0*/  STL [R1+0x69c], R225 ;  /* 0x00069ce101007387 */ /* 0x0201e80000100800 */
[----:B------:R2:W-:Y:S01]  /*93c0*/  STL [R1+0x698], R226 ;  /* 0x000698e201007387 */ /* 0x0005e20000100800 */
[----:B0-----:R-:W-:-:S03]  /*93d0*/  IMAD.MOV.U32 R225, RZ, RZ, R2 ;  /* 0x000000ffffe17224 */ /* 0x001fc600078e0002 */
[----:B--2---:R-:W2:Y:S04]  /*93e0*/  LDL R226, [R1+0x4] ;  /* 0x0000040001e27983 */ /* 0x004ea80000100800 */
[----:B------:R0:W-:Y:S04]  /*93f0*/  STL [R1+0x694], R227 ;  /* 0x000694e301007387 */ /* 0x0001e80000100800 */
[----:B0-----:R-:W3:Y:S04]  /*9400*/  LDL R227, [R1+0x8] ;  /* 0x0000080001e37983 */ /* 0x001ee80000100800 */
[----:B------:R0:W-:Y:S04]  /*9410*/  STL [R1+0x690], R228 ;  /* 0x000690e401007387 */ /* 0x0001e80000100800 */
[----:B0-----:R-:W4:Y:S04]  /*9420*/  LDL R228, [R1+0xc] ;  /* 0x00000c0001e47983 */ /* 0x001f280000100800 */
        /* <DEDUP_REMOVED lines=209> */
[----:B0-----:R-:W4:Y:S04]  /*a140*/  LDL.LU R121, [R1+0x200] ;  /* 0x0002000001797983 */ /* 0x001f280000300800 */
        /* <DEDUP_REMOVED lines=14> */
[----:B------:R-:W4:Y:S04]  /*a230*/  LDL.LU R2, [R1+0x230] ;  /* 0x0002300001027983 */ /* 0x000f280000300800 */
        /* <DEDUP_REMOVED lines=38> */
[----:B------:R0:W-:Y:S01]  /*a4a0*/  STL [R1+0x480], R148 ;  /* 0x0004809401007387 */ /* 0x0001e20000100800 */
[----:B------:R-:W-:-:S03]  /*a4b0*/  FADD R3, R225, R3 ;  /* 0x00000003e1037221 */ /* 0x000fc60000000000 */
[----:B0-----:R-:W4:Y:S04]  /*a4c0*/  LDL.LU R148, [R1+0x214] ;  /* 0x0002140001947983 */ /* 0x001f280000300800 */
[----:B------:R0:W-:Y:S01]  /*a4d0*/  STL [R1+0x47c], R149 ;  /* 0x00047c9501007387 */ /* 0x0001e20000100800 */
[----:B--2---:R-:W-:-:S01]  /*a4e0*/  FADD R4, R226, R4 ;  /* 0x00000004e2047221 */ /* 0x004fc20000000000 */
[----:B---3--:R-:W-:Y:S02]  /*a4f0*/  FADD R5, R227, R5 ;  /* 0x00000005e3057221 */ /* 0x008fe40000000000 */
[----:B0-----:R-:W2:Y:S04]  /*a500*/  LDL R149, [R1+0x1f4] ;  /* 0x0001f40001957983 */ /* 0x001ea80000100800 */
[----:B------:R0:W-:Y:S01]  /*a510*/  STL [R1+0x478], R150 ;  /* 0x0004789601007387 */ /* 0x0001e20000100800 */
[----:B----4-:R-:W-:-:S01]  /*a520*/  FADD R6, R228, R6 ;  /* 0x00000006e4067221 */ /* 0x010fc20000000000 */
[----:B------:R-:W-:-:S02]  /*a530*/  FADD R7, R229, R7 ;  /* 0x00000007e5077221 */ /* 0x000fc40000000000 */
[----:B0-----:R-:W3:Y:S04]  /*a540*/  LDL R150, [R1+0x1c0] ;  /* 0x0001c00001967983 */ /* 0x001ee80000100800 */
[----:B------:R0:W-:Y:S01]  /*a550*/  STL [R1+0x474], R151 ;  /* 0x0004749701007387 */ /* 0x0001e20000100800 */
[----:B------:R-:W-:-:S01]  /*a560*/  FADD R8, R230, R8 ;  /* 0x00000008e6087221 */ /* 0x000fc20000000000 */
[----:B------:R-:W-:Y:S02]  /*a570*/  FADD R9, R231, R9 ;  /* 0x00000009e7097221 */ /* 0x000fe40000000000 */
[----:B0-----:R-:W4:Y:S04]  /*a580*/  LDL R151, [R1+0x1f0] ;  /* 0x0001f00001977983 */ /* 0x001f280000100800 */
[----:B------:R0:W-:Y:S01]  /*a590*/  STL [R1+0x470], R0 ;  /* 0x0004700001007387 */ /* 0x0001e20000100800 */
[----:B------:R-:W-:-:S01]  /*a5a0*/  FADD R10, R232, R10 ;  /* 0x0000000ae80a7221 */ /* 0x000fc20000000000 */
[----:B------:R-:W-:-:S02]  /*a5b0*/  FADD R11, R233, R11 ;  /* 0x0000000be90b7221 */ /* 0x000fc40000000000 */
[----:B0-----:R-:W2:Y:S04]  /*a5c0*/  LDL.LU R0, [R1+0x210] ;  /* 0x0002100001007983 */ /* 0x001ea80000300800 */
[----:B------:R-:W3:Y:S04]  /*a5d0*/  LDL.LU R225, [R1+0x69c] ;  /* 0x00069c0001e17983 */ /* 0x000ee80000300800 */
[----:B------:R-:W4:Y:S04]  /*a5e0*/  LDL.LU R226, [R1+0x698] ;  /* 0x0006980001e27983 */ /* 0x000f280000300800 */
[----:B------:R-:W2:Y:S04]  /*a5f0*/  LDL.LU R227, [R1+0x694] ;  /* 0x0006940001e37983 */ /* 0x000ea80000300800 */
[----:B------:R-:W2:Y:S04]  /*a600*/  LDL.LU R228, [R1+0x690] ;  /* 0x0006900001e47983 */ /* 0x000ea80000300800 */
[----:B------:R-:W2:Y:S01]  /*a610*/  LDL.LU R229, [R1+0x68c] ;  /* 0x00068c0001e57983 */ /* 0x000ea20000300800 */
[----:B------:R-:W-:-:S03]  /*a620*/  FADD R12, R234, R12 ;  /* 0x0000000cea0c7221 */ /* 0x000fc60000000000 */
[----:B------:R-:W2:Y:S01]  /*a630*/  LDL.LU R230, [R1+0x688] ;  /* 0x0006880001e67983 */ /* 0x000ea20000300800 */
[----:B------:R-:W-:-:S03]  /*a640*/  FADD R13, R235, R13 ;  /* 0x0000000deb0d7221 */ /* 0x000fc60000000000 */
[----:B------:R-:W2:Y:S04]  /*a650*/  LDL.LU R231, [R1+0x684] ;  /* 0x0006840001e77983 */ /* 0x000ea80000300800 */
[----:B------:R-:W2:Y:S04]  /*a660*/  LDL.LU R232, [R1+0x680] ;  /* 0x0006800001e87983 */ /* 0x000ea80000300800 */
[----:B------:R-:W2:Y:S04]  /*a670*/  LDL.LU R233, [R1+0x67c] ;  /* 0x00067c0001e97983 */ /* 0x000ea80000300800 */
[----:B------:R-:W2:Y:S04]  /*a680*/  LDL.LU R234, [R1+0x678] ;  /* 0x0006780001ea7983 */ /* 0x000ea80000300800 */
[----:B------:R-:W2:Y:S01]  /*a690*/  LDL.LU R235, [R1+0x674] ;  /* 0x0006740001eb7983 */ /* 0x000ea20000300800 */
[----:B------:R-:W-:-:S01]  /*a6a0*/  FADD R14, R24, R14 ;  /* 0x0000000e180e7221 */ /* 0x000fc20000000000 */
[----:B------:R-:W-:Y:S01]  /*a6b0*/  FADD R15, R25, R15 ;  /* 0x0000000f190f7221 */ /* 0x000fe20000000000 */
[----:B------:R-:W-:-:S01]  /*a6c0*/  FADD R16, R26, R16 ;  /* 0x000000101a107221 */ /* 0x000fc20000000000 */
[----:B------:R-:W2:Y:S01]  /*a6d0*/  LDL.LU R24, [R1+0x670] ;  /* 0x0006700001187983 */ /* 0x000ea20000300800 */
[----:B------:R-:W-:-:S01]  /*a6e0*/  FADD R17, R27, R17 ;  /* 0x000000111b117221 */ /* 0x000fc20000000000 */
[----:B------:R-:W-:-:S02]  /*a6f0*/  FADD R18, R28, R18 ;  /* 0x000000121c127221 */ /* 0x000fc40000000000 */
[----:B------:R-:W2:Y:S01]  /*a700*/  LDL.LU R25, [R1+0x66c] ;  /* 0x00066c0001197983 */ /* 0x000ea20000300800 */
[----:B------:R-:W-:-:S03]  /*a710*/  FADD R19, R29, R19 ;  /* 0x000000131d137221 */ /* 0x000fc60000000000 */
        /* <DEDUP_REMOVED lines=155> */
[----:B---3--:R-:W-:-:S03]  /*b0d0*/  FADD R225, R107, R225 ;  /* 0x000000e16be17221 */ /* 0x008fc60000000000 */
[----:B------:R-:W3:Y:S01]  /*b0e0*/  LDL.LU R104, [R1+0x530] ;  /* 0x0005300001687983 */ /* 0x000ee20000300800 */
[----:B----4-:R-:W-:-:S03]  /*b0f0*/  FADD R226, R108, R226 ;  /* 0x000000e26ce27221 */ /* 0x010fc60000000000 */
[----:B------:R-:W4:Y:S01]  /*b100*/  LDL.LU R105, [R1+0x52c] ;  /* 0x00052c0001697983 */ /* 0x000f220000300800 */
[----:B--2---:R-:W-:-:S03]  /*b110*/  FADD R227, R109, R227 ;  /* 0x000000e36de37221 */ /* 0x004fc60000000000 */
        /* <DEDUP_REMOVED lines=15> */
[----:B------:R-:W-:-:S01]  /*b210*/  FADD R235, R117, R235 ;  /* 0x000000eb75eb7221 */ /* 0x000fc20000000000 */
[----:B------:R-:W-:Y:S02]  /*b220*/  FADD R121, R120, R121 ;  /* 0x0000007978797221 */ /* 0x000fe40000000000 */
[----:B------:R-:W2:Y:S01]  /*b230*/  LDL.LU R114, [R1+0x508] ;  /* 0x0005080001727983 */ /* 0x000ea20000300800 */
[----:B------:R-:W-:-:S03]  /*b240*/  FADD R236, R118, R236 ;  /* 0x000000ec76ec7221 */ /* 0x000fc60000000000 */
[----:B------:R-:W2:Y:S01]  /*b250*/  LDL.LU R115, [R1+0x504] ;  /* 0x0005040001737983 */ /* 0x000ea20000300800 */
[----:B------:R-:W-:-:S03]  /*b260*/  FADD R237, R119, R237 ;  /* 0x000000ed77ed7221 */ /* 0x000fc60000000000 */
[----:B------:R-:W2:Y:S01]  /*b270*/  LDL.LU R116, [R1+0x500] ;  /* 0x0005000001747983 */ /* 0x000ea20000300800 */
[----:B------:R-:W-:-:S03]  /*b280*/  FADD R123, R122, R123 ;  /* 0x0000007b7a7b7221 */ /* 0x000fc60000000000 */
[----:B------:R-:W2:Y:S04]  /*b290*/  LDL.LU R117, [R1+0x4fc] ;  /* 0x0004fc0001757983 */ /* 0x000ea80000300800 */
[----:B------:R-:W2:Y:S01]  /*b2a0*/  LDL.LU R118, [R1+0x4f8] ;  /* 0x0004f80001767983 */ /* 0x000ea20000300800 */
[----:B------:R-:W-:-:S03]  /*b2b0*/  FADD R125, R124, R125 ;  /* 0x0000007d7c7d7221 */ /* 0x000fc60000000000 */
[----:B------:R-:W2:Y:S04]  /*b2c0*/  LDL.LU R119, [R1+0x4f4] ;  /* 0x0004f40001777983 */ /* 0x000ea80000300800 */
[----:B------:R-:W2:Y:S04]  /*b2d0*/  LDL.LU R120, [R1+0x4f0] ;  /* 0x0004f00001787983 */ /* 0x000ea80000300800 */
[----:B------:R0:W-:Y:S01]  /*b2e0*/  STL [R1+0x200], R121 ;  /* 0x0002007901007387 */ /* 0x0001e20000100800 */
[----:B------:R-:W-:-:S01]  /*b2f0*/  FADD R127, R126, R127 ;  /* 0x0000007f7e7f7221 */ /* 0x000fc20000000000 */
[----:B------:R-:W-:Y:S01]  /*b300*/  FADD R0, R128, R0 ;  /* 0x0000000080007221 */ /* 0x000fe20000000000 */
[----:B------:R-:W-:-:S01]  /*b310*/  FADD R148, R150, R148 ;  /* 0x0000009496947221 */ /* 0x000fc20000000000 */
[----:B0-----:R-:W2:Y:S04]  /*b320*/  LDL.LU R121, [R1+0x4ec] ;  /* 0x0004ec0001797983 */ /* 0x001ea80000300800 */
        /* <DEDUP_REMOVED lines=9> */
[----:B------:R-:W-:-:S02]  /*b3c0*/  FADD R136, R137, R136 ;  /* 0x0000008889887221 */ /* 0x000fc40000000000 */
[----:B0-----:R-:W2:Y:S04]  /*b3d0*/  LDL.LU R125, [R1+0x4dc] ;  /* 0x0004dc00017d7983 */ /* 0x001ea80000300800 */
[----:B------:R-:W2:Y:S04]  /*b3e0*/  LDL.LU R126, [R1+0x4d8] ;  /* 0x0004d800017e7983 */ /* 0x000ea80000300800 */
[----:B------:R0:W-:Y:S01]  /*b3f0*/  STL [R1+0x20c], R127 ;  /* 0x00020c7f01007387 */ /* 0x0001e20000100800 */
[----:B------:R-:W-:-:S01]  /*b400*/  FADD R132, R134, R132 ;  /* 0x0000008486847221 */ /* 0x000fc20000000000 */
[----:B------:R-:W-:-:S02]  /*b410*/  FADD R2, R130, R2 ;  /* 0x0000000282027221 */ /* 0x000fc40000000000 */
[----:B0-----:R-:W2:Y:S04]  /*b420*/  LDL.LU R127, [R1+0x4d4] ;  /* 0x0004d400017f7983 */ /* 0x001ea80000300800 */
[----:B------:R-:W2:Y:S04]  /*b430*/  LDL.LU R128, [R1+0x4d0] ;  /* 0x0004d00001807983 */ /* 0x000ea80000300800 */
[----:B------:R-:W-:Y:S04]  /*b440*/  STL [R1+0x210], R0 ;  /* 0x0002100001007387 */ /* 0x000fe80000100800 */
[----:B------:R-:W-:Y:S04]  /*b450*/  STL [R1+0x214], R148 ;  /* 0x0002149401007387 */ /* 0x000fe80000100800 */
[----:B------:R-:W-:Y:S04]  /*b460*/  STL [R1+0x218], R144 ;  /* 0x0002189001007387 */ /* 0x000fe80000100800 */
[----:B------:R-:W-:Y:S04]  /*b470*/  STL [R1+0x21c], R142 ;  /* 0x00021c8e01007387 */ /* 0x000fe80000100800 */
[----:B------:R-:W-:Y:S04]  /*b480*/  STL [R1+0x220], R140 ;  /* 0x0002208c01007387 */ /* 0x000fe80000100800 */
[----:B------:R-:W-:Y:S04]  /*b490*/  STL [R1+0x224], R138 ;  /* 0x0002248a01007387 */ /* 0x000fe80000100800 */
[----:B------:R-:W3:Y:S04]  /*b4a0*/  LDL.LU R130, [R1+0x234] ;  /* 0x0002340001827983 */ /* 0x000ee80000300800 */
[----:B------:R-:W-:Y:S04]  /*b4b0*/  STL [R1+0x228], R136 ;  /* 0x0002288801007387 */ /* 0x000fe80000100800 */
[----:B------:R0:W-:Y:S04]  /*b4c0*/  STL [R1+0x22c], R132 ;  /* 0x00022c8401007387 */ /* 0x0001e80000100800 */
[----:B0-----:R-:W4:Y:S04]  /*b4d0*/  LDL.LU R132, [R1+0x238] ;  /* 0x0002380001847983 */ /* 0x001f280000300800 */
[----:B------:R-:W2:Y:S04]  /*b4e0*/  LDL.LU R134, [R1+0x23c] ;  /* 0x00023c0001867983 */ /* 0x000ea80000300800 */
[----:B------:R0:W-:Y:S04]  /*b4f0*/  STL [R1+0x230], R2 ;  /* 0x0002300201007387 */ /* 0x0001e80000100800 */
[----:B------:R-:W2:Y:S04]  /*b500*/  LDL.LU R136, [R1+0x240] ;  /* 0x0002400001887983 */ /* 0x000ea80000300800 */
        /* <DEDUP_REMOVED lines=11> */
[----:B0-----:R-:W2:Y:S04]  /*b5c0*/  LDL.LU R2, [R1+0x270] ;  /* 0x0002700001027983 */ /* 0x001ea80000300800 */
[----:B------:R-:W2:Y:S01]  /*b5d0*/  LDL.LU R0, [R1+0x274] ;  /* 0x0002740001007983 */ /* 0x000ea20000300800 */
[----:B---3--:R-:W-:-:S03]  /*b5e0*/  FADD R130, R129, R130 ;  /* 0x0000008281827221 */ /* 0x008fc60000000000 */
[----:B------:R-:W3:Y:S04]  /*b5f0*/  LDL.LU R129, [R1+0x4cc] ;  /* 0x0004cc0001817983 */ /* 0x000ee80000300800 */
[----:B------:R0:W-:Y:S04]  /*b600*/  STL [R1+0x234], R130 ;  /* 0x0002348201007387 */ /* 0x0001e80000100800 */
[----:B0-----:R-:W3:Y:S01]  /*b610*/  LDL.LU R130, [R1+0x4c8] ;  /* 0x0004c80001827983 */ /* 0x001ee20000300800 */
[----:B----4-:R-:W-:-:S03]  /*b620*/  FADD R132, R131, R132 ;  /* 0x0000008483847221 */ /* 0x010fc60000000000 */
[----:B------:R-:W4:Y:S01]  /*b630*/  LDL.LU R131, [R1+0x4c4] ;  /* 0x0004c40001837983 */ /* 0x000f220000300800 */
[----:B--2---:R-:W-:-:S03]  /*b640*/  FADD R134, R133, R134 ;  /* 0x0000008685867221 */ /* 0x004fc60000000000 */
[----:B------:R0:W-:Y:S01]  /*b650*/  STL [R1+0x238], R132 ;  /* 0x0002388401007387 */ /* 0x0001e20000100800 */
[----:B------:R-:W-:-:S03]  /*b660*/  FADD R136, R135, R136 ;  /* 0x0000008887887221 */ /* 0x000fc60000000000 */
[----:B0-----:R-:W2:Y:S01]  /*b670*/  LDL.LU R132, [R1+0x4c0] ;  /* 0x0004c00001847983 */ /* 0x001ea20000300800 */
[----:B------:R-:W-:-:S03]  /*b680*/  FADD R150, R151, R150 ;  /* 0x0000009697967221 */ /* 0x000fc60000000000 */
[----:B------:R-:W2:Y:S01]  /*b690*/  LDL.LU R133, [R1+0x4bc] ;  /* 0x0004bc0001857983 */ /* 0x000ea20000300800 */
[----:B------:R-:W-:-:S03]  /*b6a0*/  FADD R148, R149, R148 ;  /* 0x0000009495947221 */ /* 0x000fc60000000000 */
[----:B------:R0:W-:Y:S01]  /*b6b0*/  STL [R1+0x23c], R134 ;  /* 0x00023c8601007387 */ /* 0x0001e20000100800 */
[----:B------:R-:W-:-:S01]  /*b6c0*/  FADD R146, R147, R146 ;  /* 0x0000009293927221 */ /* 0x000fc20000000000 */
[----:B------:R-:W-:Y:S02]  /*b6d0*/  FADD R144, R145, R144 ;  /* 0x0000009091907221 */ /* 0x000fe40000000000 */
[----:B0-----:R-:W2:Y:S01]  /*b6e0*/  LDL.LU R134, [R1+0x4b8] ;  /* 0x0004b80001867983 */ /* 0x001ea20000300800 */
[----:B------:R-:W-:-:S03]  /*b6f0*/  FADD R143, R24, R143 ;  /* 0x0000008f188f7221 */ /* 0x000fc60000000000 */
[----:B------:R-:W2:Y:S01]  /*b700*/  LDL.LU R135, [R1+0x4b4] ;  /* 0x0004b40001877983 */ /* 0x000ea20000300800 */
[----:B------:R-:W-:-:S03]  /*b710*/  FADD R142, R25, R142 ;  /* 0x0000008e198e7221 */ /* 0x000fc60000000000 */
[----:B------:R0:W-:Y:S01]  /*b720*/  STL [R1+0x240], R136 ;  /* 0x0002408801007387 */ /* 0x0001e20000100800 */
[----:B------:R-:W-:-:S01]  /*b730*/  FADD R141, R26, R141 ;  /* 0x0000008d1a8d7221 */ /* 0x000fc20000000000 */
[----:B------:R-:W-:Y:S01]  /*b740*/  FADD R140, R27, R140 ;  /* 0x0000008c1b8c7221 */ /* 0x000fe20000000000 */
[----:B------:R-:W-:-:S01]  /*b750*/  FADD R139, R28, R139 ;  /* 0x0000008b1c8b7221 */ /* 0x000fc20000000000 */
[----:B0-----:R-:W2:Y:S01]  /*b760*/  LDL.LU R136, [R1+0x4b0] ;  /* 0x0004b00001887983 */ /* 0x001ea20000300800 */
[----:B------:R-:W-:-:S03]  /*b770*/  FADD R138, R29, R138 ;  /* 0x0000008a1d8a7221 */ /* 0x000fc60000000000 */
[----:B------:R0:W-:Y:S01]  /*b780*/  STL [R1+0x244], R150 ;  /* 0x0002449601007387 */ /* 0x0001e20000100800 */
[----:B------:R-:W-:-:S03]  /*b790*/  FADD R137, R30, R137 ;  /* 0x000000891e897221 */ /* 0x000fc60000000000 */
[----:B------:R1:W-:Y:S01]  /*b7a0*/  STL [R1+0x248], R148 ;  /* 0x0002489401007387 */ /* 0x0003e20000100800 */
[----:B------:R-:W-:-:S03]  /*b7b0*/  FADD R2, R31, R2 ;  /* 0x000000021f027221 */ /* 0x000fc60000000000 */
[----:B------:R1:W-:Y:S01]  /*b7c0*/  STL [R1+0x24c], R146 ;  /* 0x00024c9201007387 */ /* 0x0003e20000100800 */
[----:B------:R-:W-:-:S03]  /*b7d0*/  FADD R0, R32, R0 ;  /* 0x0000000020007221 */ /* 0x000fc60000000000 */
[----:B------:R1:W-:Y:S04]  /*b7e0*/  STL [R1+0x250], R144 ;  /* 0x0002509001007387 */ /* 0x0003e80000100800 */
[----:B------:R1:W-:Y:S04]  /*b7f0*/  STL [R1+0x254], R143 ;  /* 0x0002548f01007387 */ /* 0x0003e80000100800 */
[----:B------:R1:W-:Y:S04]  /*b800*/  STL [R1+0x258], R142 ;  /* 0x0002588e01007387 */ /* 0x0003e80000100800 */
[----:B------:R1:W-:Y:S04]  /*b810*/  STL [R1+0x25c], R141 ;  /* 0x00025c8d01007387 */ /* 0x0003e80000100800 */
[----:B------:R1:W-:Y:S04]  /*b820*/  STL [R1+0x260], R140 ;  /* 0x0002608c01007387 */ /* 0x0003e80000100800 */
[----:B------:R1:W-:Y:S04]  /*b830*/  STL [R1+0x264], R139 ;  /* 0x0002648b01007387 */ /* 0x0003e80000100800 */
[----:B------:R1:W-:Y:S04]  /*b840*/  STL [R1+0x268], R138 ;  /* 0x0002688a01007387 */ /* 0x0003e80000100800 */
[----:B------:R-:W3:Y:S04]  /*b850*/  LDL.LU R151, [R1+0x278] ;  /* 0x0002780001977983 */ /* 0x000ee80000300800 */
[----:B------:R1:W-:Y:S04]  /*b860*/  STL [R1+0x26c], R137 ;  /* 0x00026c8901007387 */ /* 0x0003e80000100800 */
[----:B0-----:R-:W4:Y:S04]  /*b870*/  LDL.LU R150, [R1+0x27c] ;  /* 0x00027c0001967983 */ /* 0x001f280000300800 */
[----:B------:R0:W-:Y:S04]  /*b880*/  STL [R1+0x270], R2 ;  /* 0x0002700201007387 */ /* 0x0001e80000100800 */
[----:B------:R-:W2:Y:S04]  /*b890*/  LDL.LU R149, [R1+0x280] ;  /* 0x0002800001957983 */ /* 0x000ea80000300800 */
[----:B------:R0:W-:Y:S04]  /*b8a0*/  STL [R1+0x274], R0 ;  /* 0x0002740001007387 */ /* 0x0001e80000100800 */
[----:B-1----:R-:W2:Y:S04]  /*b8b0*/  LDL.LU R148, [R1+0x284] ;  /* 0x0002840001947983 */ /* 0x002ea80000300800 */
        /* <DEDUP_REMOVED lines=13> */
[----:B---3--:R-:W-:-:S05]  /*b990*/  FADD R151, R33, R151 ;  /* 0x0000009721977221 */ /* 0x008fca0000000000 */
[----:B------:R0:W-:Y:S01]  /*b9a0*/  STL [R1+0x278], R151 ;  /* 0x0002789701007387 */ /* 0x0001e20000100800 */
[----:B----4-:R-:W-:-:S05]  /*b9b0*/  FADD R150, R34, R150 ;  /* 0x0000009622967221 */ /* 0x010fca0000000000 */
[----:B------:R1:W-:Y:S01]  /*b9c0*/  STL [R1+0x27c], R150 ;  /* 0x00027c9601007387 */ /* 0x0003e20000100800 */
[----:B--2---:R-:W-:-:S05]  /*b9d0*/  FADD R149, R35, R149 ;  /* 0x0000009523957221 */ /* 0x004fca0000000000 */
[----:B------:R2:W-:Y:S01]  /*b9e0*/  STL [R1+0x280], R149 ;  /* 0x0002809501007387 */ /* 0x0005e20000100800 */
[----:B------:R-:W-:-:S01]  /*b9f0*/  FADD R148, R36, R148 ;  /* 0x0000009424947221 */ /* 0x000fc20000000000 */
[----:B------:R-:W-:-:S04]  /*ba00*/  FADD R147, R37, R147 ;  /* 0x0000009325937221 */ /* 0x000fc80000000000 */
[----:B------:R3:W-:Y:S01]  /*ba10*/  STL [R1+0x284], R148 ;  /* 0x0002849401007387 */ /* 0x0007e20000100800 */
[----:B------:R-:W-:-:S03]  /*ba20*/  FADD R146, R38, R146 ;  /* 0x0000009226927221 */ /* 0x000fc60000000000 */
        /* <DEDUP_REMOVED lines=20> */
[----:B0-----:R-:W4:Y:S01]  /*bb70*/  LDL.LU R151, [R1+0x2bc] ;  /* 0x0002bc0001977983 */ /* 0x001f220000300800 */
[----:B------:R-:W-:-:S03]  /*bb80*/  FADD R0, R49, R0 ;  /* 0x0000000031007221 */ /* 0x000fc60000000000 */
[----:B------:R0:W-:Y:S04]  /*bb90*/  STL [R1+0x2b0], R137 ;  /* 0x0002b08901007387 */ /* 0x0001e80000100800 */
[----:B-1----:R-:W4:Y:S04]  /*bba0*/  LDL.LU R150, [R1+0x2c0] ;  /* 0x0002c00001967983 */ /* 0x002f280000300800 */
[----:B------:R1:W-:Y:S04]  /*bbb0*/  STL [R1+0x2b4], R2 ;  /* 0x0002b40201007387 */ /* 0x0003e80000100800 */
[----:B--2---:R-:W2:Y:S04]  /*bbc0*/  LDL.LU R149, [R1+0x2c4] ;  /* 0x0002c40001957983 */ /* 0x004ea80000300800 */
[----:B------:R1:W-:Y:S04]  /*bbd0*/  STL [R1+0x2b8], R0 ;  /* 0x0002b80001007387 */ /* 0x0003e80000100800 */
[----:B---3--:R-:W3:Y:S04]  /*bbe0*/  LDL.LU R148, [R1+0x2c8] ;  /* 0x0002c80001947983 */ /* 0x008ee80000300800 */
[----:B----4-:R-:W4:Y:S04]  /*bbf0*/  LDL.LU R147, [R1+0x2cc] ;  /* 0x0002cc0001937983 */ /* 0x010f280000300800 */
[----:B------:R-:W4:Y:S04]  /*bc00*/  LDL.LU R146, [R1+0x2d0] ;  /* 0x0002d00001927983 */ /* 0x000f280000300800 */
        /* <DEDUP_REMOVED lines=8> */
[----:B0-----:R-:W4:Y:S04]  /*bc90*/  LDL.LU R137, [R1+0x2f4] ;  /* 0x0002f40001897983 */ /* 0x001f280000300800 */
[----:B-1----:R-:W4:Y:S04]  /*bca0*/  LDL.LU R2, [R1+0x2f8] ;  /* 0x0002f80001027983 */ /* 0x002f280000300800 */
[----:B------:R-:W4:Y:S01]  /*bcb0*/  LDL.LU R0, [R1+0x2fc] ;  /* 0x0002fc0001007983 */ /* 0x000f220000300800 */
[----:B------:R-:W-:-:S01]  /*bcc0*/  FADD R151, R50, R151 ;  /* 0x0000009732977221 */ /* 0x000fc20000000000 */
[----:B------:R-:W-:-:S04]  /*bcd0*/  FADD R150, R51, R150 ;  /* 0x0000009633967221 */ /* 0x000fc80000000000 */
[----:B------:R0:W-:Y:S01]  /*bce0*/  STL [R1+0x2bc], R151 ;  /* 0x0002bc9701007387 */ /* 0x0001e20000100800 */
[----:B--2---:R-:W-:-:S03]  /*bcf0*/  FADD R149, R52, R149 ;  /* 0x0000009534957221 */ /* 0x004fc60000000000 */
[----:B------:R1:W-:Y:S01]  /*bd00*/  STL [R1+0x2c0], R150 ;  /* 0x0002c09601007387 */ /* 0x0003e20000100800 */
[----:B---3--:R-:W-:-:S03]  /*bd10*/  FADD R148, R53, R148 ;  /* 0x0000009435947221 */ /* 0x008fc60000000000 */
[----:B------:R2:W-:Y:S01]  /*bd20*/  STL [R1+0x2c4], R149 ;  /* 0x0002c49501007387 */ /* 0x0005e20000100800 */
[----:B----4-:R-:W-:-:S03]  /*bd30*/  FADD R147, R54, R147 ;  /* 0x0000009336937221 */ /* 0x010fc60000000000 */
        /* <DEDUP_REMOVED lines=198> */
[----:B------:R-:W-:Y:S01]  /*c9a0*/  STL [R1+0x3cc], R151 ;  /* 0x0003cc9701007387 */ /* 0x000fe20000100800 */
[----:B--2---:R-:W-:-:S03]  /*c9b0*/  FADD R149, R120, R149 ;  /* 0x0000009578957221 */ /* 0x004fc60000000000 */
[----:B------:R-:W-:Y:S01]  /*c9c0*/  STL [R1+0x3d0], R150 ;  /* 0x0003d09601007387 */ /* 0x000fe20000100800 */
[----:B---3--:R-:W-:-:S03]  /*c9d0*/  FADD R148, R121, R148 ;  /* 0x0000009479947221 */ /* 0x008fc60000000000 */
[----:B------:R-:W-:Y:S01]  /*c9e0*/  STL [R1+0x3d4], R149 ;  /* 0x0003d49501007387 */ /* 0x000fe20000100800 */
[----:B----4-:R-:W-:-:S03]  /*c9f0*/  FADD R147, R122, R147 ;  /* 0x000000937a937221 */ /* 0x010fc60000000000 */
[----:B------:R-:W-:Y:S01]  /*ca00*/  STL [R1+0x3d8], R148 ;  /* 0x0003d89401007387 */ /* 0x000fe20000100800 */
[----:B------:R-:W-:-:S03]  /*ca10*/  FADD R146, R123, R146 ;  /* 0x000000927b927221 */ /* 0x000fc60000000000 */
        /* <DEDUP_REMOVED lines=18> */
[----:B------:R-:W-:Y:S04]  /*cb40*/  STL [R1+0x400], R138 ;  /* 0x0004008a01007387 */ /* 0x000fe80000100800 */
[----:B------:R0:W-:Y:S04]  /*cb50*/  STL [R1+0x404], R137 ;  /* 0x0004048901007387 */ /* 0x0001e80000100800 */
[----:B0-----:R-:W2:Y:S01]  /*cb60*/  LDL.LU R137, [R1+0x410] ;  /* 0x0004100001897983 */ /* 0x001ea20000300800 */
[----:B------:R-:W-:-:S01]  /*cb70*/  FADD R2, R133, R2 ;  /* 0x0000000285027221 */ /* 0x000fc20000000000 */
[----:B------:R-:W-:-:S02]  /*cb80*/  FADD R0, R134, R0 ;  /* 0x0000000086007221 */ /* 0x000fc40000000000 */
[----:B------:R-:W3:Y:S04]  /*cb90*/  LDL.LU R138, [R1+0x414] ;  /* 0x00041400018a7983 */ /* 0x000ee80000300800 */
[----:B------:R-:W-:Y:S04]  /*cba0*/  STL [R1+0x408], R2 ;  /* 0x0004080201007387 */ /* 0x000fe80000100800 */
[----:B------:R-:W4:Y:S04]  /*cbb0*/  LDL.LU R139, [R1+0x418] ;  /* 0x00041800018b7983 */ /* 0x000f280000300800 */
[----:B------:R0:W-:Y:S04]  /*cbc0*/  STL [R1+0x40c], R0 ;  /* 0x00040c0001007387 */ /* 0x0001e80000100800 */
        /* <DEDUP_REMOVED lines=13> */
[----:B------:R-:W4:Y:S01]  /*cca0*/  LDL.LU R2, [R1+0x450] ;  /* 0x0004500001027983 */ /* 0x000f220000300800 */
[----:B--2---:R-:W-:-:S05]  /*ccb0*/  FADD R137, R135, R137 ;  /* 0x0000008987897221 */ /* 0x004fca0000000000 */
[----:B------:R0:W-:Y:S04]  /*ccc0*/  STL [R1+0x410], R137 ;  /* 0x0004108901007387 */ /* 0x0001e80000100800 */
[----:B0-----:R-:W4:Y:S01]  /*ccd0*/  LDL.LU R137, [R1+0x4ac] ;  /* 0x0004ac0001897983 */ /* 0x001f220000300800 */
[----:B---3--:R-:W-:-:S05]  /*cce0*/  FADD R138, R136, R138 ;  /* 0x0000008a888a7221 */ /* 0x008fca0000000000 */
[----:B------:R0:W-:Y:S04]  /*ccf0*/  STL [R1+0x414], R138 ;  /* 0x0004148a01007387 */ /* 0x0001e80000100800 */
[----:B0-----:R-:W2:Y:S01]  /*cd00*/  LDL.LU R138, [R1+0x4a8] ;  /* 0x0004a800018a7983 */ /* 0x001ea20000300800 */
[----:B----4-:R-:W-:-:S05]  /*cd10*/  FADD R139, R137, R139 ;  /* 0x0000008b898b7221 */ /* 0x010fca0000000000 */
[----:B------:R0:W-:Y:S04]  /*cd20*/  STL [R1+0x418], R139 ;  /* 0x0004188b01007387 */ /* 0x0001e80000100800 */
[----:B0-----:R-:W3:Y:S01]  /*cd30*/  LDL.LU R139, [R1+0x4a4] ;  /* 0x0004a400018b7983 */ /* 0x001ee20000300800 */
[----:B--2---:R-:W-:-:S05]  /*cd40*/  FADD R140, R138, R140 ;  /* 0x0000008c8a8c7221 */ /* 0x004fca0000000000 */
[----:B------:R0:W-:Y:S04]  /*cd50*/  STL [R1+0x41c], R140 ;  /* 0x00041c8c01007387 */ /* 0x0001e80000100800 */
[----:B0-----:R-:W2:Y:S01]  /*cd60*/  LDL.LU R140, [R1+0x4a0] ;  /* 0x0004a000018c7983 */ /* 0x001ea20000300800 */
[----:B---3--:R-:W-:-:S05]  /*cd70*/  FADD R141, R139, R141 ;  /* 0x0000008d8b8d7221 */ /* 0x008fca0000000000 */
        /* <DEDUP_REMOVED lines=34> */
[----:B0-----:R0:W5:Y:S01]  /*cfa0*/  LDL.LU R0, [R1+0x470] ;  /* 0x0004700001007983 */ /* 0x0011620000300800 */
[----:B------:R-:W-:Y:S01]  /*cfb0*/  UMOV UR6, URZ ;  /* 0x0000003f00067c82 */ /* 0x000fe20008000000 */
[----:B---3--:R-:W-:-:S05]  /*cfc0*/  FADD R2, R2, R151 ;  /* 0x0000009702027221 */ /* 0x008fca0000000000 */
[----:B------:R0:W-:Y:S02]  /*cfd0*/  STL [R1+0x450], R2 ;  /* 0x0004500201007387 */ /* 0x0001e40000100800 */
.L_x_28:
[----:B------:R-:W-:Y:S05]  /*cfe0*/  @!P2 BRA `(.L_x_29) ;  /* 0x000000000004a947 */ /* 0x000fea0003800000 */
[----:B------:R-:W-:Y:S01]  /*cff0*/  BPT.TRAP 0x1 ;  /* 0x000000040000795c */ /* 0x000fe20000300000 */
.L_x_29:
[----:B-----5:R2:W-:Y:S04]  /*d000*/  STL [R1+0x470], R0 ;  /* 0x0004700001007387 */ /* 0x0205e80000100800 */
[----:B--2---:R-:W2:Y:S01]  /*d010*/  LDL R0, [R1+0x454] ;  /* 0x0004540001007983 */ /* 0x004ea20000100800 */
[----:B0-----:R-:W-:-:S05]  /*d020*/  IMAD.U32 R2, RZ, RZ, UR25 ;  /* 0x00000019ff027e24 */ /* 0x001fca000f8e00ff */
[----:B------:R-:W-:-:S05]  /*d030*/  @P0 LEA R2, R2, UR11, 0x3 ;  /* 0x0000000b02020c11 */ /* 0x000fca000f8e18ff */
[----:B------:R-:W-:Y:S01]  /*d040*/  @P0 VIADD R2, R2, 0x28 ;  /* 0x0000002802020836 */ /* 0x000fe20000000000 */
[----:B------:R-:W-:-:S06]  /*d050*/  UISETP.GT.U32.AND UP0, UPT, UR13, 0x1, UPT ;  /* 0x000000010d00788c */ /* 0x000fcc000bf04070 */
[----:B------:R-:W-:Y:S02]  /*d060*/  PLOP3.LUT P1, PT, PT, PT, UP0, 0x80, 0x0 ;  /* 0x000000000000781c */ /* 0x000fe40003f2f008 */
[----:B--2---:R-:W-:Y:S02]  /*d070*/  @P0 PRMT R2, R0, 0x654, R2 ;  /* 0x0000065400020816 */ /* 0x004fe40000000002 */
[----:B------:R0:W5:Y:S02]  /*d080*/  LDL.LU R0, [R1+0x470] ;  /* 0x0004700001007983 */ /* 0x0001640000300800 */
[----:B------:R0:W-:Y:S07]  /*d090*/  @P0 SYNCS.ARRIVE.TRANS64.RED.A1T0 RZ, [R2+URZ], RZ ;  /* 0x000000ff02ff09a7 */ /* 0x0001ee000810043f */
[----:B------:R-:W-:Y:S05]  /*d0a0*/  @P1 BRA `(.L_x_30) ;  /* 0x0000000000041947 */ /* 0x000fea0003800000 */
[----:B------:R-:W-:Y:S01]  /*d0b0*/  BPT.TRAP 0x1 ;  /* 0x000000040000795c */ /* 0x000fe20000300000 */
.L_x_30:
[----:B------:R-:W-:Y:S02]  /*d0c0*/  UISETP.GT.AND UP2, UPT, UR24, 0x1, UPT ;  /* 0x000000011800788c */ /* 0x000fe4000bf44270 */
[----:B------:R-:W-:Y:S02]  /*d0d0*/  UIADD3 UR23, UR23, 0x1, URZ ;  /* 0x0000000117177890 */ /* 0x000fe4000fffe03f */
[----:B------:R-:W-:Y:S02]  /*d0e0*/  UIADD3 UR25, UR25, 0x1, URZ ;  /* 0x0000000119197890 */ /* 0x000fe4000fffe03f */
[----:B------:R-:W-:Y:S01]  /*d0f0*/  PLOP3.LUT P1, PT, PT, PT, UP2, 0x80, 0x0 ;  /* 0x000000000000781c */ /* 0x000fe20003f2f028 */
[----:B------:R-:W-:Y:S02]  /*d100*/  UISETP.NE.AND UP0, UPT, UR23, 0x5, UPT ;  /* 0x000000051700788c */ /* 0x000fe4000bf05270 */
[----:B------:R-:W-:Y:S02]  /*d110*/  UISETP.NE.AND UP1, UPT, UR25, 0x5, UPT ;  /* 0x000000051900788c */ /* 0x000fe4000bf25270 */
[----:B------:R-:W-:-:S02]  /*d120*/  USEL UR8, URZ, 0x1, UP0 ;  /* 0x000000013f087887 */ /* 0x000fc40008000000 */
[----:B------:R-:W-:Y:S02]  /*d130*/  UIADD3 UR24, UR24, -0x1, URZ ;  /* 0xffffffff18187890 */ /* 0x000fe4000fffe03f */
[----:B------:R-:W-:Y:S02]  /*d140*/  USEL UR23, UR23, URZ, UP0 ;  /* 0x0000003f17177287 */ /* 0x000fe40008000000 */
[----:B-----5:R-:W-:Y:S01]  /*d150*/  LOP3.LUT R0, R0, UR8, RZ, 0x3c, !PT ;  /* 0x0000000800007c12 */ /* 0x020fe2000f8e3cff */
[----:B------:R-:W-:Y:S01]  /*d160*/  USEL UR25, UR25, URZ, UP1 ;  /* 0x0000003f19197287 */ /* 0x000fe20008800000 */
[----:B------:R-:W-:Y:S01]  /*d170*/  UMOV UR8, 0x1 ;  /* 0x0000000100087882 */ /* 0x000fe20000000000 */
[----:B------:R-:W-:Y:S10]  /*d180*/  @P1 BRA `(.L_x_31) ;  /* 0xffffff9c00ac1947 */ /* 0x000ff4000383ffff */
.L_x_23:
[----:B------:R-:W-:-:S04]  /*d190*/  UISETP.NE.AND UP0, UPT, UR6, URZ, UPT ;  /* 0x0000003f0600728c */ /* 0x000fc8000bf05270 */
[----:B------:R-:W-:-:S06]  /*d1a0*/  USEL UR6, URZ, 0x1, !UP0 ;  /* 0x000000013f067887 */ /* 0x000fcc000c000000 */
[----:B------:R-:W-:-:S13]  /*d1b0*/  ISETP.NE.AND P1, PT, RZ, UR6, PT ;  /* 0x00000006ff007c0c */ /* 0x000fda000bf25270 */
[----:B------:R-:W-:Y:S05]  /*d1c0*/  @!P1 BRA `(.L_x_32) ;  /* 0x0000003800109947 */ /* 0x000fea0003800000 */
[----:B------:R2:W-:Y:S04]  /*d1d0*/  STL [R1+0x620], R43 ;  /* 0x0006202b01007387 */ /* 0x0005e80000100800 */
[----:B--2---:R-:W2:Y:S04]  /*d1e0*/  LDL.LU R43, [R1] ;  /* 0x00000000012b7983 */ /* 0x004ea80000300800 */
[----:B------:R3:W-:Y:S04]  /*d1f0*/  STL [R1+0x61c], R44 ;  /* 0x00061c2c01007387 */ /* 0x0007e80000100800 */
[----:B---3--:R-:W3:Y:S04]  /*d200*/  LDL.LU R44, [R1+0x4] ;  /* 0x00000400012c7983 */ /* 0x008ee80000300800 */
[----:B------:R4:W-:Y:S04]  /*d210*/  STL [R1+0x618], R45 ;  /* 0x0006182d01007387 */ /* 0x0009e80000100800 */
[----:B----4-:R-:W4:Y:S04]  /*d220*/  LDL.LU R45, [R1+0x8] ;  /* 0x00000800012d7983 */ /* 0x010f280000300800 */
[----:B------:R5:W-:Y:S04]  /*d230*/  STL [R1+0x614], R46 ;  /* 0x0006142e01007387 */ /* 0x000be80000100800 */
[----:B-----5:R-:W5:Y:S04]  /*d240*/  LDL.LU R46, [R1+0xc] ;  /* 0x00000c00012e7983 */ /* 0x020f680000300800 */
[----:B------:R0:W-:Y:S04]  /*d250*/  STL [R1+0x610], R47 ;  /* 0x0006102f01007387 */ /* 0x0001e80000100800 */
[----:B0-----:R-:W5:Y:S04]  /*d260*/  LDL.LU R47, [R1+0x10] ;  /* 0x00001000012f7983 */ /* 0x001f680000300800 */
        /* <DEDUP_REMOVED lines=136> */
[----:B------:R-:W5:Y:S04]  /*daf0*/  LDL.LU R0, [R1+0x1b0] ;  /* 0x0001b00001007983 */ /* 0x000f680000300800 */
[----:B------:R-:W5:Y:S04]  /*db00*/  LDL.LU R2, [R1+0x204] ;  /* 0x0002040001027983 */ /* 0x000f680000300800 */
        /* <DEDUP_REMOVED lines=67> */
[----:B0-----:R-:W5:Y:S01]  /*df40*/  LDL.LU R149, [R1+0x12c] ;  /* 0x00012c0001957983 */ /* 0x001f620000300800 */
[----:B--2---:R-:W-:-:S03]  /*df50*/  FADD R3, R43, R3 ;  /* 0x000000032b037221 */ /* 0x004fc60000000000 */
[----:B------:R0:W-:Y:S01]  /*df60*/  STL [R1+0x474], R150 ;  /* 0x0004749601007387 */ /* 0x0001e20000100800 */
[----:B---3--:R-:W-:Y:S01]  /*df70*/  FADD R4, R44, R4 ;  /* 0x000000042c047221 */ /* 0x008fe20000000000 */
[----:B----4-:R-:W-:Y:S01]  /*df80*/  FADD R5, R45, R5 ;  /* 0x000000052d057221 */ /* 0x010fe20000000000 */
[----:B-----5:R-:W-:Y:S01]  /*df90*/  FADD R6, R46, R6 ;  /* 0x000000062e067221 */ /* 0x020fe20000000000 */
[----:B------:R-:W-:Y:S01]  /*dfa0*/  FADD R7, R47, R7 ;  /* 0x000000072f077221 */ /* 0x000fe20000000000 */
[----:B0-----:R-:W2:Y:S04]  /*dfb0*/  LDL.LU R150, [R1+0x128] ;  /* 0x0001280001967983 */ /* 0x001ea80000300800 */
[----:B------:R0:W-:Y:S01]  /*dfc0*/  STL [R1+0x470], R151 ;  /* 0x0004709701007387 */ /* 0x0001e20000100800 */
[----:B------:R-:W-:Y:S01]  /*dfd0*/  FADD R8, R48, R8 ;  /* 0x0000000830087221 */ /* 0x000fe20000000000 */
[----:B------:R-:W-:Y:S01]  /*dfe0*/  FADD R9, R49, R9 ;  /* 0x0000000931097221 */ /* 0x000fe20000000000 */
[----:B------:R-:W-:Y:S01]  /*dff0*/  FADD R10, R50, R10 ;  /* 0x0000000a320a7221 */ /* 0x000fe20000000000 */
[----:B0-----:R-:W3:Y:S04]  /*e000*/  LDL.LU R151, [R1+0x124] ;  /* 0x0001240001977983 */ /* 0x001ee80000300800 */
[----:B------:R-:W4:Y:S04]  /*e010*/  LDL.LU R43, [R1+0x620] ;  /* 0x00062000012b7983 */ /* 0x000f280000300800 */
[----:B------:R-:W5:Y:S04]  /*e020*/  LDL.LU R44, [R1+0x61c] ;  /* 0x00061c00012c7983 */ /* 0x000f680000300800 */
[----:B------:R-:W4:Y:S04]  /*e030*/  LDL.LU R45, [R1+0x618] ;  /* 0x00061800012d7983 */ /* 0x000f280000300800 */
[----:B------:R-:W5:Y:S01]  /*e040*/  LDL.LU R46, [R1+0x614] ;  /* 0x00061400012e7983 */ /* 0x000f620000300800 */
[----:B------:R-:W-:-:S03]  /*e050*/  FADD R11, R51, R11 ;  /* 0x0000000b330b7221 */ /* 0x000fc60000000000 */
[----:B------:R-:W4:Y:S01]  /*e060*/  LDL.LU R47, [R1+0x610] ;  /* 0x00061000012f7983 */ /* 0x000f220000300800 */
[----:B------:R-:W-:-:S03]  /*e070*/  FADD R12, R52, R12 ;  /* 0x0000000c340c7221 */ /* 0x000fc60000000000 */
        /* <DEDUP_REMOVED lines=132> */
[----:B------:R-:W5:Y:S04]  /*e8c0*/  LDL.LU R114, [R1+0x504] ;  /* 0x0005040001727983 */ /* 0x000f680000300800 */
[----:B------:R-:W5:Y:S01]  /*e8d0*/  LDL.LU R115, [R1+0x500] ;  /* 0x0005000001737983 */ /* 0x000f620000300800 */
[----:B------:R-:W-:Y:S01]  /*e8e0*/  FADD R206, R149, R206 ;  /* 0x000000ce95ce7221 */ /* 0x000fe20000000000 */
[----:B------:R-:W-:Y:S01]  /*e8f0*/  FADD R237, R118, R237 ;  /* 0x000000ed76ed7221 */ /* 0x000fe20000000000 */
[----:B------:R-:W-:Y:S01]  /*e900*/  FADD R236, R119, R236 ;  /* 0x000000ec77ec7221 */ /* 0x000fe20000000000 */
[----:B------:R0:W-:Y:S01]  /*e910*/  STL [R1+0x200], R116 ;  /* 0x0002007401007387 */ /* 0x0001e20000100800 */
[----:B------:R-:W-:Y:S01]  /*e920*/  FADD R235, R120, R235 ;  /* 0x000000eb78eb7221 */ /* 0x000fe20000000000 */
        /* <DEDUP_REMOVED lines=8> */
[----:B0-----:R-:W4:Y:S01]  /*e9b0*/  LDL.LU R116, [R1+0x1b4] ;  /* 0x0001b40001747983 */ /* 0x001f220000300800 */
[----:B------:R-:W-:Y:S01]  /*e9c0*/  FADD R226, R129, R226 ;  /* 0x000000e281e27221 */ /* 0x000fe20000000000 */
[----:B------:R-:W-:Y:S01]  /*e9d0*/  FADD R225, R130, R225 ;  /* 0x000000e182e17221 */ /* 0x000fe20000000000 */
[----:B------:R-:W-:Y:S01]  /*e9e0*/  FADD R224, R131, R224 ;  /* 0x000000e083e07221 */ /* 0x000fe20000000000 */
[----:B------:R-:W4:Y:S01]  /*e9f0*/  LDL.LU R148, [R1+0x208] ;  /* 0x0002080001947983 */ /* 0x000f220000300800 */
[----:B------:R-:W-:Y:S01]  /*ea00*/  FADD R223, R132, R223 ;  /* 0x000000df84df7221 */ /* 0x000fe20000000000 */
[----:B------:R-:W-:Y:S01]  /*ea10*/  FADD R216, R139, R216 ;  /* 0x000000d88bd87221 */ /* 0x000fe20000000000 */
[----:B------:R-:W-:Y:S01]  /*ea20*/  FADD R222, R133, R222 ;  /* 0x000000de85de7221 */ /* 0x000fe20000000000 */
        /* <DEDUP_REMOVED lines=8> */
[----:B------:R-:W5:Y:S01]  /*eab0*/  LDL.LU R149, [R1+0x20c] ;  /* 0x00020c0001957983 */ /* 0x000f620000300800 */
[----:B------:R-:W-:Y:S01]  /*eac0*/  FADD R212, R143, R212 ;  /* 0x000000d48fd47221 */ /* 0x000fe20000000000 */
[----:B------:R-:W-:Y:S01]  /*ead0*/  FADD R218, R137, R218 ;  /* 0x000000da89da7221 */ /* 0x000fe20000000000 */
[----:B------:R-:W-:Y:S01]  /*eae0*/  FADD R211, R144, R211 ;  /* 0x000000d390d37221 */ /* 0x000fe20000000000 */
[----:B------:R-:W5:Y:S01]  /*eaf0*/  LDL.LU R118, [R1+0x1bc] ;  /* 0x0001bc0001767983 */ /* 0x000f620000300800 */
[----:B------:R-:W-:Y:S01]  /*eb00*/  FADD R217, R138, R217 ;  /* 0x000000d98ad97221 */ /* 0x000fe20000000000 */
[----:B------:R-:W-:Y:S01]  /*eb10*/  FADD R210, R145, R210 ;  /* 0x000000d291d27221 */ /* 0x000fe20000000000 */
[----:B---3--:R-:W-:Y:S01]  /*eb20*/  FADD R204, R151, R204 ;  /* 0x000000cc97cc7221 */ /* 0x008fe20000000000 */
[----:B------:R-:W3:Y:S01]  /*eb30*/  LDL.LU R0, [R1+0x210] ;  /* 0x0002100001007983 */ /* 0x000ee20000300800 */
[----:B------:R-:W-:Y:S01]  /*eb40*/  FADD R209, R146, R209 ;  /* 0x000000d192d17221 */ /* 0x000fe20000000000 */
[----:B--2---:R-:W-:Y:S01]  /*eb50*/  FADD R205, R150, R205 ;  /* 0x000000cd96cd7221 */ /* 0x004fe20000000000 */
[----:B------:R-:W-:Y:S01]  /*eb60*/  FADD R208, R147, R208 ;  /* 0x000000d093d07221 */ /* 0x000fe20000000000 */
[----:B------:R-:W2:Y:S04]  /*eb70*/  LDL.LU R119, [R1+0x1c0] ;  /* 0x0001c00001777983 */ /* 0x000ea80000300800 */
[----:B0-----:R-:W2:Y:S04]  /*eb80*/  LDL.LU R2, [R1+0x214] ;  /* 0x0002140001027983 */ /* 0x001ea80000300800 */
        /* <DEDUP_REMOVED lines=29> */
[----:B------:R-:W2:Y:S01]  /*ed60*/  LDL.LU R147, [R1+0x250] ;  /* 0x0002500001937983 */ /* 0x000ea20000300800 */
[----:B----4-:R-:W-:-:S03]  /*ed70*/  FADD R148, R116, R148 ;  /* 0x0000009474947221 */ /* 0x010fc60000000000 */
[----:B------:R-:W4:Y:S04]  /*ed80*/  LDL.LU R116, [R1+0x4fc] ;  /* 0x0004fc0001747983 */ /* 0x000f280000300800 */
[----:B------:R0:W-:Y:S01]  /*ed90*/  STL [R1+0x208], R148 ;  /* 0x0002089401007387 */ /* 0x0001e20000100800 */
[----:B-----5:R-:W-:-:S03]  /*eda0*/  FADD R149, R117, R149 ;  /* 0x0000009575957221 */ /* 0x020fc60000000000 */
[----:B0-----:R-:W5:Y:S04]  /*edb0*/  LDL.LU R148, [R1+0x254] ;  /* 0x0002540001947983 */ /* 0x001f680000300800 */
[----:B------:R-:W4:Y:S04]  /*edc0*/  LDL.LU R117, [R1+0x4f8] ;  /* 0x0004f80001757983 */ /* 0x000f280000300800 */
[----:B------:R0:W-:Y:S04]  /*edd0*/  STL [R1+0x20c], R149 ;  /* 0x00020c9501007387 */ /* 0x0001e80000100800 */
[----:B0-----:R-:W4:Y:S01]  /*ede0*/  LDL.LU R149, [R1+0x258] ;  /* 0x0002580001957983 */ /* 0x001f220000300800 */
[----:B---3--:R-:W-:Y:S01]  /*edf0*/  FADD R0, R118, R0 ;  /* 0x0000000076007221 */ /* 0x008fe20000000000 */
[----:B--2---:R-:W-:-:S02]  /*ee00*/  FADD R2, R119, R2 ;  /* 0x0000000277027221 */ /* 0x004fc40000000000 */
[----:B------:R-:W2:Y:S01]  /*ee10*/  LDL.LU R118, [R1+0x4f4] ;  /* 0x0004f40001767983 */ /* 0x000ea20000300800 */
[----:B------:R-:W-:-:S03]  /*ee20*/  FADD R121, R120, R121 ;  /* 0x0000007978797221 */ /* 0x000fc60000000000 */
[----:B------:R0:W-:Y:S01]  /*ee30*/  STL [R1+0x210], R0 ;  /* 0x0002100001007387 */ /* 0x0001e20000100800 */
[----:B------:R-:W-:-:S03]  /*ee40*/  FADD R123, R122, R123 ;  /* 0x0000007b7a7b7221 */ /* 0x000fc60000000000 */
[----:B0-----:R-:W3:Y:S04]  /*ee50*/  LDL.LU R0, [R1+0x25c] ;  /* 0x00025c0001007983 */ /* 0x001ee80000300800 */
[----:B------:R-:W2:Y:S04]  /*ee60*/  LDL.LU R119, [R1+0x4f0] ;  /* 0x0004f00001777983 */ /* 0x000ea80000300800 */
[----:B------:R0:W-:Y:S01]  /*ee70*/  STL [R1+0x214], R2 ;  /* 0x0002140201007387 */ /* 0x0001e20000100800 */
[----:B------:R-:W-:Y:S01]  /*ee80*/  FADD R125, R124, R125 ;  /* 0x0000007d7c7d7221 */ /* 0x000fe20000000000 */
[----:B------:R-:W-:-:S02]  /*ee90*/  FADD R127, R126, R127 ;  /* 0x0000007f7e7f7221 */ /* 0x000fc40000000000 */
[----:B0-----:R-:W2:Y:S04]  /*eea0*/  LDL.LU R2, [R1+0x260] ;  /* 0x0002600001027983 */ /* 0x001ea80000300800 */
[----:B------:R-:W2:Y:S04]  /*eeb0*/  LDL.LU R120, [R1+0x4ec] ;  /* 0x0004ec0001787983 */ /* 0x000ea80000300800 */
[----:B------:R0:W-:Y:S01]  /*eec0*/  STL [R1+0x218], R121 ;  /* 0x0002187901007387 */ /* 0x0001e20000100800 */
[----:B------:R-:W-:-:S03]  /*eed0*/  FADD R129, R128, R129 ;  /* 0x0000008180817221 */ /* 0x000fc60000000000 */
        /* <DEDUP_REMOVED lines=42> */
[----:B------:R0:W-:Y:S04]  /*f180*/  STL [R1+0x244], R144 ;  /* 0x0002449001007387 */ /* 0x0001e80000100800 */
[----:B0-----:R-:W2:Y:S04]  /*f190*/  LDL.LU R144, [R1+0x278] ;  /* 0x0002780001907983 */ /* 0x001ea80000300800 */
[----:B------:R-:W2:Y:S04]  /*f1a0*/  LDL.LU R138, [R1+0x4a4] ;  /* 0x0004a400018a7983 */ /* 0x000ea80000300800 */
[----:B------:R0:W-:Y:S04]  /*f1b0*/  STL [R1+0x248], R145 ;  /* 0x0002489101007387 */ /* 0x0001e80000100800 */
[----:B0-----:R-:W2:Y:S04]  /*f1c0*/  LDL.LU R145, [R1+0x27c] ;  /* 0x00027c0001917983 */ /* 0x001ea80000300800 */
[----:B------:R0:W-:Y:S01]  /*f1d0*/  STL [R1+0x24c], R146 ;  /* 0x00024c9201007387 */ /* 0x0001e20000100800 */
[----:B-----5:R-:W-:-:S03]  /*f1e0*/  FADD R148, R24, R148 ;  /* 0x0000009418947221 */ /* 0x020fc60000000000 */
[----:B0-----:R-:W5:Y:S04]  /*f1f0*/  LDL.LU R146, [R1+0x280] ;  /* 0x0002800001927983 */ /* 0x001f680000300800 */
[----:B------:R0:W-:Y:S04]  /*f200*/  STL [R1+0x250], R147 ;  /* 0x0002509301007387 */ /* 0x0001e80000100800 */
[----:B0-----:R-:W5:Y:S01]  /*f210*/  LDL.LU R147, [R1+0x284] ;  /* 0x0002840001937983 */ /* 0x001f620000300800 */
[----:B----4-:R-:W-:-:S03]  /*f220*/  FADD R149, R25, R149 ;  /* 0x0000009519957221 */ /* 0x010fc60000000000 */
[----:B------:R0:W-:Y:S04]  /*f230*/  STL [R1+0x254], R148 ;  /* 0x0002549401007387 */ /* 0x0001e80000100800 */
[----:B0-----:R-:W4:Y:S04]  /*f240*/  LDL.LU R148, [R1+0x288] ;  /* 0x0002880001947983 */ /* 0x001f280000300800 */
[----:B------:R0:W-:Y:S04]  /*f250*/  STL [R1+0x258], R149 ;  /* 0x0002589501007387 */ /* 0x0001e80000100800 */
[----:B0-----:R-:W4:Y:S04]  /*f260*/  LDL.LU R149, [R1+0x28c] ;  /* 0x00028c0001957983 */ /* 0x001f280000300800 */
[----:B------:R-:W4:Y:S01]  /*f270*/  LDL.LU R150, [R1+0x290] ;  /* 0x0002900001967983 */ /* 0x000f220000300800 */
[----:B---3--:R-:W-:-:S03]  /*f280*/  FADD R0, R26, R0 ;  /* 0x000000001a007221 */ /* 0x008fc60000000000 */
[----:B------:R-:W3:Y:S01]  /*f290*/  LDL.LU R151, [R1+0x294] ;  /* 0x0002940001977983 */ /* 0x000ee20000300800 */
[----:B--2---:R-:W-:-:S03]  /*f2a0*/  FADD R2, R27, R2 ;  /* 0x000000021b027221 */ /* 0x004fc60000000000 */
[----:B------:R0:W-:Y:S04]  /*f2b0*/  STL [R1+0x25c], R0 ;  /* 0x00025c0001007387 */ /* 0x0001e80000100800 */
[----:B------:R-:W2:Y:S04]  /*f2c0*/  LDL.LU R27, [R1+0x2c8] ;  /* 0x0002c800011b7983 */ /* 0x000ea80000300800 */
[----:B------:R-:W2:Y:S04]  /*f2d0*/  LDL.LU R26, [R1+0x2cc] ;  /* 0x0002cc00011a7983 */ /* 0x000ea80000300800 */
[----:B------:R1:W-:Y:S04]  /*f2e0*/  STL [R1+0x260], R2 ;  /* 0x0002600201007387 */ /* 0x0003e80000100800 */
[----:B------:R-:W2:Y:S04]  /*f2f0*/  LDL.LU R25, [R1+0x2d0] ;  /* 0x0002d00001197983 */ /* 0x000ea80000300800 */
[----:B------:R-:W2:Y:S04]  /*f300*/  LDL.LU R24, [R1+0x2d4] ;  /* 0x0002d40001187983 */ /* 0x000ea80000300800 */
[----:B0-----:R-:W2:Y:S04]  /*f310*/  LDL.LU R0, [R1+0x2d8] ;  /* 0x0002d80001007983 */ /* 0x001ea80000300800 */
[----:B-1----:R-:W2:Y:S01]  /*f320*/  LDL.LU R2, [R1+0x2dc] ;  /* 0x0002dc0001027983 */ /* 0x002ea20000300800 */
[----:B------:R-:W-:-:S05]  /*f330*/  FADD R139, R28, R139 ;  /* 0x0000008b1c8b7221 */ /* 0x000fca0000000000 */
[----:B------:R0:W-:Y:S04]  /*f340*/  STL [R1+0x264], R139 ;  /* 0x0002648b01007387 */ /* 0x0001e80000100800 */
[----:B0-----:R-:W2:Y:S01]  /*f350*/  LDL.LU R139, [R1+0x4a0] ;  /* 0x0004a000018b7983 */ /* 0x001ea20000300800 */
[----:B------:R-:W-:-:S03]  /*f360*/  FADD R140, R29, R140 ;  /* 0x0000008c1d8c7221 */ /* 0x000fc60000000000 */
[----:B------:R-:W2:Y:S04]  /*f370*/  LDL.LU R28, [R1+0x2c4] ;  /* 0x0002c400011c7983 */ /* 0x000ea80000300800 */
        /* <DEDUP_REMOVED lines=20> */
[----:B------:R0:W-:Y:S01]  /*f4c0*/  STL [R1+0x27c], R145 ;  /* 0x00027c9101007387 */ /* 0x0001e20000100800 */
[----:B-----5:R-:W-:-:S03]  /*f4d0*/  FADD R146, R35, R146 ;  /* 0x0000009223927221 */ /* 0x020fc60000000000 */
[----:B0-----:R-:W5:Y:S04]  /*f4e0*/  LDL.LU R145, [R1+0x488] ;  /* 0x0004880001917983 */ /* 0x001f680000300800 */
[----:B------:R-:W5:Y:S04]  /*f4f0*/  LDL.LU R34, [R1+0x2ac] ;  /* 0x0002ac0001227983 */ /* 0x000f680000300800 */
[----:B------:R0:W-:Y:S01]  /*f500*/  STL [R1+0x280], R146 ;  /* 0x0002809201007387 */ /* 0x0001e20000100800 */
[----:B------:R-:W-:-:S03]  /*f510*/  FADD R147, R36, R147 ;  /* 0x0000009324937221 */ /* 0x000fc60000000000 */
[----:B0-----:R-:W5:Y:S04]  /*f520*/  LDL.LU R146, [R1+0x484] ;  /* 0x0004840001927983 */ /* 0x001f680000300800 */
[----:B------:R-:W5:Y:S01]  /*f530*/  LDL.LU R35, [R1+0x2a8] ;  /* 0x0002a80001237983 */ /* 0x000f620000300800 */
[----:B----4-:R-:W-:-:S03]  /*f540*/  FADD R148, R37, R148 ;  /* 0x0000009425947221 */ /* 0x010fc60000000000 */
[----:B------:R0:W-:Y:S04]  /*f550*/  STL [R1+0x284], R147 ;  /* 0x0002849301007387 */ /* 0x0001e80000100800 */
[----:B0-----:R-:W4:Y:S01]  /*f560*/  LDL.LU R147, [R1+0x480] ;  /* 0x0004800001937983 */ /* 0x001f220000300800 */
[----:B------:R-:W-:-:S03]  /*f570*/  FADD R149, R38, R149 ;  /* 0x0000009526957221 */ /* 0x000fc60000000000 */
[----:B------:R-:W4:Y:S01]  /*f580*/  LDL.LU R36, [R1+0x2a4] ;  /* 0x0002a40001247983 */ /* 0x000f220000300800 */
[----:B------:R-:W-:-:S03]  /*f590*/  FADD R150, R39, R150 ;  /* 0x0000009627967221 */ /* 0x000fc60000000000 */
[----:B------:R0:W-:Y:S04]  /*f5a0*/  STL [R1+0x288], R148 ;  /* 0x0002889401007387 */ /* 0x0001e80000100800 */
[----:B0-----:R-:W4:Y:S04]  /*f5b0*/  LDL.LU R148, [R1+0x47c] ;  /* 0x00047c0001947983 */ /* 0x001f280000300800 */
[----:B------:R-:W4:Y:S04]  /*f5c0*/  LDL.LU R37, [R1+0x2a0] ;  /* 0x0002a00001257983 */ /* 0x000f280000300800 */
[----:B------:R0:W-:Y:S04]  /*f5d0*/  STL [R1+0x28c], R149 ;  /* 0x00028c9501007387 */ /* 0x0001e80000100800 */
[----:B0-----:R-:W4:Y:S04]  /*f5e0*/  LDL.LU R149, [R1+0x478] ;  /* 0x0004780001957983 */ /* 0x001f280000300800 */
[----:B------:R-:W4:Y:S04]  /*f5f0*/  LDL.LU R38, [R1+0x29c] ;  /* 0x00029c0001267983 */ /* 0x000f280000300800 */
[----:B------:R0:W-:Y:S04]  /*f600*/  STL [R1+0x290], R150 ;  /* 0x0002909601007387 */ /* 0x0001e80000100800 */
[----:B0-----:R-:W4:Y:S04]  /*f610*/  LDL.LU R150, [R1+0x474] ;  /* 0x0004740001967983 */ /* 0x001f280000300800 */
[----:B------:R-:W4:Y:S01]  /*f620*/  LDL.LU R39, [R1+0x298] ;  /* 0x0002980001277983 */ /* 0x000f220000300800 */
[----:B---3--:R-:W-:-:S05]  /*f630*/  FADD R151, R40, R151 ;  /* 0x0000009728977221 */ /* 0x008fca0000000000 */
[----:B------:R0:W-:Y:S01]  /*f640*/  STL [R1+0x294], R151 ;  /* 0x0002949701007387 */ /* 0x0001e20000100800 */
[----:B--2---:R-:W-:-:S03]  /*f650*/  FADD R27, R53, R27 ;  /* 0x0000001b351b7221 */ /* 0x004fc60000000000 */
[----:B0-----:R-:W2:Y:S01]  /*f660*/  LDL.LU R151, [R1+0x470] ;  /* 0x0004700001977983 */ /* 0x001ea20000300800 */
        /* <DEDUP_REMOVED lines=11> */
[----:B-----5:R-:W-:Y:S01]  /*f720*/  FADD R34, R46, R34 ;  /* 0x000000222e227221 */ /* 0x020fe20000000000 */
[----:B------:R-:W-:Y:S01]  /*f730*/  FADD R35, R45, R35 ;  /* 0x000000232d237221 */ /* 0x000fe20000000000 */
[----:B----4-:R-:W-:Y:S01]  /*f740*/  FADD R36, R44, R36 ;  /* 0x000000242c247221 */ /* 0x010fe20000000000 */
[----:B------:R-:W-:Y:S01]  /*f750*/  FADD R37, R43, R37 ;  /* 0x000000252b257221 */ /* 0x000fe20000000000 */
[----:B------:R-:W-:Y:S01]  /*f760*/  FADD R38, R42, R38 ;  /* 0x000000262a267221 */ /* 0x000fe20000000000 */
[----:B------:R-:W-:-:S05]  /*f770*/  FADD R39, R41, R39 ;  /* 0x0000002729277221 */ /* 0x000fca0000000000 */
[----:B------:R0:W-:Y:S04]  /*f780*/  STL [R1+0x298], R39 ;  /* 0x0002982701007387 */ /* 0x0001e80000100800 */
        /* <DEDUP_REMOVED lines=14> */
[----:B------:R-:W2:Y:S04]  /*f870*/  LDL.LU R52, [R1+0x2e0] ;  /* 0x0002e00001347983 */ /* 0x000ea80000300800 */
[----:B------:R2:W-:Y:S04]  /*f880*/  STL [R1+0x2d4], R24 ;  /* 0x0002d41801007387 */ /* 0x0005e80000100800 */
[----:B------:R-:W2:Y:S04]  /*f890*/  LDL.LU R51, [R1+0x2e4] ;  /* 0x0002e40001337983 */ /* 0x000ea80000300800 */
[----:B------:R2:W-:Y:S04]  /*f8a0*/  STL [R1+0x2d8], R0 ;  /* 0x0002d80001007387 */ /* 0x0005e80000100800 */
        /* <DEDUP_REMOVED lines=13> */
[----:B-1----:R-:W2:Y:S04]  /*f980*/  LDL.LU R38, [R1+0x318] ;  /* 0x0003180001267983 */ /* 0x002ea80000300800 */
[----:B---3--:R-:W3:Y:S04]  /*f990*/  LDL.LU R37, [R1+0x31c] ;  /* 0x00031c0001257983 */ /* 0x008ee80000300800 */
[----:B----4-:R-:W4:Y:S04]  /*f9a0*/  LDL.LU R36, [R1+0x320] ;  /* 0x0003200001247983 */ /* 0x010f280000300800 */
[----:B-----5:R-:W5:Y:S04]  /*f9b0*/  LDL.LU R35, [R1+0x324] ;  /* 0x0003240001237983 */ /* 0x020f680000300800 */
[----:B--2---:R-:W2:Y:S04]  /*f9c0*/  LDL.LU R34, [R1+0x328] ;  /* 0x0003280001227983 */ /* 0x004ea80000300800 */
        /* <DEDUP_REMOVED lines=12> */
[----:B------:R-:W-:Y:S01]  /*fa90*/  FADD R52, R59, R52 ;  /* 0x000000343b347221 */ /* 0x000fe20000000000 */
        /* <DEDUP_REMOVED lines=28> */
[----:B---3--:R-:W-:-:S03]  /*fc60*/  FADD R37, R74, R37 ;  /* 0x000000254a257221 */ /* 0x008fc60000000000 */
[----:B------:R3:W-:Y:S01]  /*fc70*/  STL [R1+0x318], R38 ;  /* 0x0003182601007387 */ /* 0x0007e20000100800 */
[----:B----4-:R-:W-:-:S03]  /*fc80*/  FADD R36, R75, R36 ;  /* 0x000000244b247221 */ /* 0x010fc60000000000 */
[----:B------:R4:W-:Y:S01]  /*fc90*/  STL [R1+0x31c], R37 ;  /* 0x00031c2501007387 */ /* 0x0009e20000100800 */
[----:B-----5:R-:W-:-:S03]  /*fca0*/  FADD R35, R76, R35 ;  /* 0x000000234c237221 */ /* 0x020fc60000000000 */
[----:B------:R5:W-:Y:S01]  /*fcb0*/  STL [R1+0x320], R36 ;  /* 0x0003202401007387 */ /* 0x000be20000100800 */
[----:B--2---:R-:W-:-:S03]  /*fcc0*/  FADD R34, R77, R34 ;  /* 0x000000224d227221 */ /* 0x004fc60000000000 */
        /* <DEDUP_REMOVED lines=22> */
[----:B0-----:R-:W2:Y:S01]  /*fe30*/  LDL.LU R52, [R1+0x35c] ;  /* 0x00035c0001347983 */ /* 0x001ea20000300800 */
[----:B------:R-:W-:-:S03]  /*fe40*/  FADD R2, R89, R2 ;  /* 0x0000000259027221 */ /* 0x000fc60000000000 */
[----:B------:R0:W-:Y:S04]  /*fe50*/  STL [R1+0x350], R24 ;  /* 0x0003501801007387 */ /* 0x0001e80000100800 */
[----:B-1----:R-:W2:Y:S04]  /*fe60*/  LDL.LU R51, [R1+0x360] ;  /* 0x0003600001337983 */ /* 0x002ea80000300800 */
        /* <DEDUP_REMOVED lines=181> */
[----:B------:R-:W-:Y:S01]  /*109c0*/  FADD R0, R150, R0 ;  /* 0x0000000096007221 */ /* 0x000fe20000000000 */
[----:B------:R-:W-:-:S05]  /*109d0*/  FADD R2, R2, R151 ;  /* 0x0000009702027221 */ /* 0x000fca0000000000 */
[----:B------:R0:W-:Y:S04]  /*109e0*/  STL [R1+0x450], R2 ;  /* 0x0004500201007387 */ /* 0x0001e80000100800 */
[----:B------:R0:W-:Y:S04]  /*109f0*/  STL [R1+0x448], R24 ;  /* 0x0004481801007387 */ /* 0x0001e80000100800 */
[----:B------:R0:W-:Y:S02]  /*10a00*/  STL [R1+0x44c], R0 ;  /* 0x00044c0001007387 */ /* 0x0001e40000100800 */
.L_x_32:
[----:B0-----:R-:W0:Y:S02]  /*10a10*/  LDC R0, c[0x0][0x28c] ;  /* 0x0000a300ff007b82 */ /* 0x001e240000000800 */
[----:B0-----:R-:W-:-:S13]  /*10a20*/  ISETP.GE.AND P1, PT, R0, 0x1, PT ;  /* 0x000000010000780c */ /* 0x001fda0003f26270 */
[----:B------:R-:W-:Y:S05]  /*10a30*/  @!P1 BRA `(.L_x_33) ;  /* 0x00000000005c9947 */ /* 0x000fea0003800000 */
[----:B------:R-:W-:-:S06]  /*10a40*/  UISETP.NE.AND UP0, UPT, UR22, 0x3, UPT ;  /* 0x000000031600788c */ /* 0x000fcc000bf05270 */
[----:B------:R-:W-:-:S13]  /*10a50*/  PLOP3.LUT P1, PT, PT, PT, UP0, 0x80, 0x0 ;  /* 0x000000000000781c */ /* 0x000fda0003f2f008 */
[----:B------:R-:W-:Y:S05]  /*10a60*/  @!P1 BRA `(.L_x_34) ;  /* 0x0000000000049947 */ /* 0x000fea0003800000 */
[----:B------:R-:W-:Y:S01]  /*10a70*/  BPT.TRAP 0x1 ;  /* 0x000000040000795c */ /* 0x000fe20000300000 */
.L_x_34:
[----:B------:R-:W-:Y:S04]  /*10a80*/  BSSY B0, `(.L_x_35) ;  /* 0x000000e000007945 */ /* 0x000fe80003800000 */
[----:B------:R-:W-:Y:S05]  /*10a90*/  @!P0 BRA `(.L_x_36) ;  /* 0x0000000000308947 */ /* 0x000fea0003800000 */
[----:B------:R-:W2:Y:S01]  /*10aa0*/  LDL R2, [R1+0x454] ;  /* 0x0004540001027983 */ /* 0x000ea20000100800 */
[----:B------:R-:W-:-:S04]  /*10ab0*/  UISETP.LT.AND UP0, UPT, UR9, 0x1, UPT ;  /* 0x000000010900788c */ /* 0x000fc8000bf01270 */
[----:B------:R-:W-:-:S04]  /*10ac0*/  USEL UR8, UR9, 0x1, UP0 ;  /* 0x0000000109087887 */ /* 0x000fc80008000000 */
[----:B------:R-:W-:-:S04]  /*10ad0*/  UIADD3 UR8, UR5, UR9, -UR8 ;  /* 0x0000000905087290 */ /* 0x000fc8000fffe808 */
[----:B------:R-:W-:-:S04]  /*10ae0*/  UIMAD.WIDE.U32 UR6, UR8, -0x33333333, URZ ;  /* 0xcccccccd080678a5 */ /* 0x000fc8000f8e003f */
[----:B------:R-:W-:-:S04]  /*10af0*/  USHF.R.U32.HI UR6, URZ, 0x2, UR7 ;  /* 0x000000023f067899 */ /* 0x000fc80008011607 */
[----:B------:R-:W-:-:S04]  /*10b00*/  UIMAD UR8, UR6, -0x5, UR8 ;  /* 0xfffffffb060878a4 */ /* 0x000fc8000f8e0208 */
[----:B------:R-:W-:-:S04]  /*10b10*/  ULEA UR8, UR8, UR11, 0x3 ;  /* 0x0000000b08087291 */ /* 0x000fc8000f8e183f */
[----:B------:R-:W-:-:S06]  /*10b20*/  UIADD3 UR8, UR8, 0x28, URZ ;  /* 0x0000002808087890 */ /* 0x000fcc000fffe03f */
[----:B------:R-:W-:-:S05]  /*10b30*/  IMAD.U32 R0, RZ, RZ, UR8 ;  /* 0x00000008ff007e24 */ /* 0x000fca000f8e00ff */
[----:B--2---:R-:W-:-:S04]  /*10b40*/  PRMT R0, R2, 0x654, R0 ;  /* 0x0000065402007816 */ /* 0x004fc80000000000 */
[----:B------:R0:W-:Y:S03]  /*10b50*/  SYNCS.ARRIVE.TRANS64.RED.A1T0 RZ, [R0+URZ], RZ ;  /* 0x000000ff00ff79a7 */ /* 0x0001e6000810043f */
.L_x_36:
[----:B------:R-:W-:Y:S05]  /*10b60*/  BSYNC B0 ;  /* 0x0000000000007941 */ /* 0x000fea0003800000 */
.L_x_35:
[----:B------:R-:W-:-:S06]  /*10b70*/  UISETP.GT.U32.AND UP0, UPT, UR13, 0x1, UPT ;  /* 0x000000010d00788c */ /* 0x000fcc000bf04070 */
[----:B------:R-:W-:-:S13]  /*10b80*/  PLOP3.LUT P1, PT, PT, PT, UP0, 0x80, 0x0 ;  /* 0x000000000000781c */ /* 0x000fda0003f2f008 */
[----:B------:R-:W-:Y:S05]  /*10b90*/  @P1 BRA `(.L_x_33) ;  /* 0x0000000000041947 */ /* 0x000fea0003800000 */
[----:B------:R-:W-:Y:S01]  /*10ba0*/  BPT.TRAP 0x1 ;  /* 0x000000040000795c */ /* 0x000fe20000300000 */
.L_x_33:
[----:B------:R-:W2:Y:S01]  /*10bb0*/  LDL.LU R27, [R1+0x464] ;  /* 0x00046400011b7983 */ /* 0x000ea20000300800 */
[----:B------:R-:W3:Y:S01]  /*10bc0*/  LDC R24, c[0x0][0x288] ;  /* 0x0000a200ff187b82 */ /* 0x000ee20000000800 */
[----:B------:R-:W4:Y:S01]  /*10bd0*/  S2R R26, SR_TID.X ;  /* 0x00000000001a7919 */ /* 0x000f220000002100 */
[----:B------:R-:W-:Y:S01]  /*10be0*/  UIADD3 UR8, UR9, UR5, URZ ;  /* 0x0000000509087290 */ /* 0x000fe2000fffe03f */
[----:B------:R-:W-:Y:S01]  /*10bf0*/  ULDC UR6, c[0x0][0x284] ;  /* 0x0000a10000067ab9 */ /* 0x000fe20000000800 */
[----:B------:R-:W0:Y:S01]  /*10c00*/  LDL.LU R25, [R1+0x460] ;  /* 0x0004600001197983 */ /* 0x000e220000300800 */
[----:B------:R-:W-:Y:S01]  /*10c10*/  USHF.R.S32.HI UR11, URZ, 0x1f, UR10 ;  /* 0x0000001f3f0b7899 */ /* 0x000fe2000801140a */
[----:B------:R-:W-:Y:S01]  /*10c20*/  IMAD.MOV.U32 R40, RZ, RZ, -0x1 ;  /* 0xffffffffff287424 */ /* 0x000fe200078e00ff */
[----:B------:R-:W-:Y:S01]  /*10c30*/  UISETP.GT.U32.AND UP0, UPT, UR8, 0x4, UPT ;  /* 0x000000040800788c */ /* 0x000fe2000bf04070 */
[----:B------:R-:W-:Y:S01]  /*10c40*/  ULDC.64 UR16, c[0x0][0x5d0] ;  /* 0x0001740000107ab9 */ /* 0x000fe20000000a00 */
[----:B------:R-:W-:-:S02]  /*10c50*/  UISETP.GE.U32.AND UP1, UPT, UR9, 0x5, UPT ;  /* 0x000000050900788c */ /* 0x000fc4000bf26070 */
[----:B------:R-:W-:Y:S02]  /*10c60*/  UIMAD UR5, UR11, UR16, URZ ;  /* 0x000000100b0572a4 */ /* 0x000fe4000f8e023f */
[----:B------:R-:W-:Y:S01]  /*10c70*/  UISETP.LT.U32.AND UP0, UPT, UR9, 0x5, UP0 ;  /* 0x000000050900788c */ /* 0x000fe20008701070 */
[C---:B----4-:R-:W-:Y:S01]  /*10c80*/  LOP3.LUT R2, R26.reuse, 0x3, RZ, 0xc0, !PT ;  /* 0x000000031a027812 */ /* 0x050fe200078ec0ff */
[----:B------:R-:W-:Y:S01]  /*10c90*/  IMAD.SHL.U32 R32, R26, 0x2, RZ ;  /* 0x000000021a207824 */ /* 0x000fe200078e00ff */
[----:B------:R-:W-:-:S03]  /*10ca0*/  SHF.R.U32.HI R34, RZ, 0x7, R26 ;  /* 0x00000007ff227819 */ /* 0x000fc6000001161a */
[----:B---3--:R-:W-:Y:S01]  /*10cb0*/  IMAD R2, R2, -0x2, R24 ;  /* 0xfffffffe02027824 */ /* 0x008fe200078e0218 */
[----:B------:R-:W-:Y:S02]  /*10cc0*/  LOP3.LUT R34, R34, 0x1, RZ, 0xc0, !PT ;  /* 0x0000000122227812 */ /* 0x000fe400078ec0ff */
[----:B------:R-:W-:-:S03]  /*10cd0*/  LOP3.LUT R32, R32, 0x6, RZ, 0xc0, !PT ;  /* 0x0000000620207812 */ /* 0x000fc600078ec0ff */
[----:B------:R-:W-:Y:S02]  /*10ce0*/  IMAD.SHL.U32 R35, R34, 0x40, RZ ;  /* 0x0000004022237824 */ /* 0x000fe400078e00ff */
[----:B--2---:R-:W-:-:S04]  /*10cf0*/  IMAD.WIDE R38, R27, 0x100, RZ ;  /* 0x000001001b267825 */ /* 0x004fc800078e02ff */
[----:B0-----:R-:W-:Y:S01]  /*10d00*/  IMAD.SHL.U32 R0, R25, 0x100, RZ ;  /* 0x0000010019007824 */ /* 0x001fe200078e00ff */
[----:B------:R-:W-:-:S04]  /*10d10*/  PRMT R32, R32, 0x6540, R25 ;  /* 0x0000654020207816 */ /* 0x000fc80000000019 */
[----:B------:R-:W-:Y:S01]  /*10d20*/  ISETP.GE.AND P1, PT, R0, R24, PT ;  /* 0x000000180000720c */ /* 0x000fe20003f26270 */
[----:B------:R-:W-:Y:S01]  /*10d30*/  IMAD.IADD R0, R2, 0x1, -R0 ;  /* 0x0000000102007824 */ /* 0x000fe200078e0a00 */
[----:B------:R-:W-:Y:S02]  /*10d40*/  SHF.R.U32.HI R2, RZ, 0x2, R26 ;  /* 0x00000002ff027819 */ /* 0x000fe4000001161a */
[----:B------:R-:W-:Y:S01]  /*10d50*/  LOP3.LUT R24, R26, 0x60, RZ, 0xc0, !PT ;  /* 0x000000601a187812 */ /* 0x000fe200078ec0ff */
[----:B------:R-:W-:Y:S01]  /*10d60*/  IMAD.U32 R26, RZ, RZ, UR16 ;  /* 0x00000010ff1a7e24 */ /* 0x000fe2000f8e00ff */
[----:B------:R-:W-:Y:S02]  /*10d70*/  LOP3.LUT R2, R2, 0x7, RZ, 0xc0, !PT ;  /* 0x0000000702027812 */ /* 0x000fe400078ec0ff */
[----:B------:R-:W-:Y:S02]  /*10d80*/  SHF.R.U32.HI R24, RZ, 0x1, R24 ;  /* 0x00000001ff187819 */ /* 0x000fe40000011618 */
[----:B------:R-:W-:-:S02]  /*10d90*/  LOP3.LUT R35, R35, 0x40, R2, 0xe2, !PT ;  /* 0x0000004023237812 */ /* 0x000fc400078ee202 */
[----:B------:R-:W-:Y:S02]  /*10da0*/  IADD3 R2, RZ, -R24, -R2 ;  /* 0x80000018ff027210 */ /* 0x000fe40007ffe802 */
[----:B------:R-:W-:Y:S02]  /*10db0*/  SHF.R.S32.HI R33, RZ, 0x1f, R32 ;  /* 0x0000001fff217819 */ /* 0x000fe40000011420 */
[----:B------:R-:W-:Y:S01]  /*10dc0*/  LOP3.LUT R35, R38, R35, R24, 0xfe, !PT ;  /* 0x0000002326237212 */ /* 0x000fe200078efe18 */
[----:B------:R-:W-:Y:S02]  /*10dd0*/  IMAD R34, R34, -0x40, R2 ;  /* 0xffffffc022227824 */ /* 0x000fe400078e0202 */
[----:B------:R-:W-:Y:S02]  /*10de0*/  IMAD.SHL.U32 R2, R27, 0x100, RZ ;  /* 0x000001001b027824 */ /* 0x000fe400078e00ff */
[----:B------:R-:W-:-:S03]  /*10df0*/  IMAD.WIDE.U32 R26, R26, UR10, R32 ;  /* 0x0000000a1a1a7c25 */ /* 0x000fc6000f8e0020 */
[C---:B------:R-:W-:Y:S02]  /*10e00*/  IADD3 R34, -R2.reuse, UR6, R34 ;  /* 0x0000000602227c10 */ /* 0x040fe4000fffe122 */
[----:B------:R-:W-:Y:S01]  /*10e10*/  ISETP.GE.OR P1, PT, R2, UR6, P1 ;  /* 0x0000000602007c0c */ /* 0x000fe20008f26670 */
[----:B------:R-:W-:-:S04]  /*10e20*/  UIMAD.WIDE.U32 UR6, UR8, -0x33333333, URZ ;  /* 0xcccccccd080678a5 */ /* 0x000fc8000f8e003f */
[----:B------:R-:W-:Y:S02]  /*10e30*/  USHF.R.U32.HI UR6, URZ, 0x2, UR7 ;  /* 0x000000023f067899 */ /* 0x000fe40008011607 */
[----:B------:R-:W-:Y:S02]  /*10e40*/  UIMAD UR7, UR10, UR17, UR5 ;  /* 0x000000110a0772a4 */ /* 0x000fe4000f8e0205 */
[----:B------:R-:W-:-:S04]  /*10e50*/  USEL UR5, URZ, 0x1, !UP0 ;  /* 0x000000013f057887 */ /* 0x000fc8000c000000 */
[----:B------:R-:W-:Y:S01]  /*10e60*/  ULOP3.LUT UR4, UR4, UR5, URZ, 0x3c, !UPT ;  /* 0x0000000504047292 */ /* 0x000fe2000f8e3c3f */
[----:B------:R-:W-:Y:S01]  /*10e70*/  VIADD R27, R27, UR7 ;  /* 0x000000071b1b7c36 */ /* 0x000fe20008000000 */
[----:B------:R-:W-:Y:S02]  /*10e80*/  UIMAD UR5, UR6, -0x5, UR8 ;  /* 0xfffffffb060578a4 */ /* 0x000fe4000f8e0208 */
[----:B------:R-:W-:Y:S01]  /*10e90*/  @UP1 ULOP3.LUT UR4, UR4, 0x1, UR6, 0x78, !UPT ;  /* 0x0000000104041892 */ /* 0x000fe2000f8e7806 */
[----:B------:R-:W-:Y:S11]  /*10ea0*/  @P1 BRA `(.L_x_37) ;  /* 0x0000012400b41947 */ /* 0x000ff60003800000 */
[----:B------:R-:W0:Y:S01]  /*10eb0*/  LDC.64 R28, c[0x0][0x5c8] ;  /* 0x00017200ff1c7b82 */ /* 0x000e220000000a00 */
[----:B------:R-:W-:Y:S01]  /*10ec0*/  ULDC.64 UR6, c[0x0][0x5c0] ;  /* 0x0001700000067ab9 */ /* 0x000fe20000000a00 */
[----:B------:R-:W-:Y:S01]  /*10ed0*/  BSSY B0, `(.L_x_37) ;  /* 0x000126a000007945 */ /* 0x000fe20003800000 */
[-C--:B0-----:R-:W-:Y:S01]  /*10ee0*/  IMAD R2, R39, R28.reuse, RZ ;  /* 0x0000001c27027224 */ /* 0x081fe200078e02ff */
[----:B------:R-:W-:Y:S01]  /*10ef0*/  SHF.L.U64.HI R36, R28, 0x3, R29 ;  /* 0x000000031c247819 */ /* 0x000fe2000001021d */
[----:B------:R-:W-:-:S04]  /*10f00*/  IMAD.WIDE.U32 R26, R35, R28, R26 ;  /* 0x0000001c231a7225 */ /* 0x000fc800078e001a */
[----:B------:R-:W-:Y:S01]  /*10f10*/  IMAD R2, R35, R29, R2 ;  /* 0x0000001d23027224 */ /* 0x000fe200078e0202 */
[----:B------:R-:W-:Y:S02]  /*10f20*/  LEA R30, P2, R28, R26, 0x7 ;  /* 0x0000001a1c1e7211 */ /* 0x000fe400078438ff */
[----:B------:R-:W-:Y:S01]  /*10f30*/  IADD3 R24, P1, R26, UR6, RZ ;  /* 0x000000061a187c10 */ /* 0x000fe2000ff3e0ff */
[----:B------:R-:W-:Y:S02]  /*10f40*/  IMAD.IADD R2, R27, 0x1, R2 ;  /* 0x000000011b027824 */ /* 0x000fe400078e0202 */
[----:B------:R-:W-:-:S03]  /*10f50*/  IMAD.SHL.U32 R27, R28, 0x8, RZ ;  /* 0x000000081c1b7824 */ /* 0x000fc600078e00ff */
[----:B------:R-:W-:Y:S02]  /*10f60*/  LEA.HI.X R31, R28, R2, R29, 0x7, P2 ;  /* 0x000000021c1f7211 */ /* 0x000fe400010f3c1d */
[--C-:B------:R-:W-:Y:S02]  /*10f70*/  IADD3 R26, P5, P6, R26, UR6, R27.reuse ;  /* 0x000000061a1a7c10 */ /* 0x100fe4000febe01b */
[----:B------:R-:W-:Y:S02]  /*10f80*/  IADD3 R28, P2, P3, R30, UR6, R27 ;  /* 0x000000061e1c7c10 */ /* 0x000fe4000fb5e01b */
[C---:B------:R-:W-:Y:S02]  /*10f90*/  IADD3.X R27, R2.reuse, UR7, R36, P5, P6 ;  /* 0x00000007021b7c10 */ /* 0x040fe4000afec424 */
[----:B------:R-:W-:Y:S02]  /*10fa0*/  FSETP.NEU.AND P5, PT, RZ, UR21, PT ;  /* 0x00000015ff007c0b */ /* 0x000fe4000bfad000 */
[----:B------:R-:W-:-:S02]  /*10fb0*/  IADD3.X R25, R2, UR7, RZ, P1, !PT ;  /* 0x0000000702197c10 */ /* 0x000fc40008ffe4ff */
[----:B------:R-:W-:Y:S02]  /*10fc0*/  IADD3 R30, P1, R30, UR6, RZ ;  /* 0x000000061e1e7c10 */ /* 0x000fe4000ff3e0ff */
[C---:B------:R-:W-:Y:S02]  /*10fd0*/  IADD3.X R29, R31.reuse, UR7, R36, P2, P3 ;  /* 0x000000071f1d7c10 */ /* 0x040fe400097e6424 */
[----:B------:R-:W-:-:S05]  /*10fe0*/  IADD3.X R31, R31, UR7, RZ, P1, !PT ;  /* 0x000000071f1f7c10 */ /* 0x000fca0008ffe4ff */
[----:B------:R-:W-:Y:S05]  /*10ff0*/  @!P5 BRA `(.L_x_38) ;  /* 0x000000d800f8d947 */ /* 0x000fea0003800000 */
[----:B------:R-:W-:Y:S01]  /*11000*/  ULDC.64 UR6, c[0x0][0x5b8] ;  /* 0x00016e0000067ab9 */ /* 0x000fe20000000a00 */
[----:B------:R-:W-:Y:S01]  /*11010*/  BSSY B1, `(.L_x_39) ;  /* 0x0000013000017945 */ /* 0x000fe20003800000 */
[----:B------:R-:W-:Y:S01]  /*11020*/  IMAD.U32 R2, RZ, RZ, UR6 ;  /* 0x00000006ff027e24 */ /* 0x000fe2000f8e00ff */
[----:B------:R-:W-:-:S03]  /*11030*/  UIMAD UR6, UR11, UR6, URZ ;  /* 0x000000060b0672a4 */ /* 0x000fc6000f8e023f */
[----:B------:R-:W-:Y:S01]  /*11040*/  IMAD.WIDE.U32 R32, R2, UR10, R32 ;  /* 0x0000000a02207c25 */ /* 0x000fe2000f8e0020 */
[----:B------:R-:W-:-:S03]  /*11050*/  UIMAD UR6, UR10, UR7, UR6 ;  /* 0x000000070a0672a4 */ /* 0x000fc6000f8e0206 */
[----:B------:R-:W-:Y:S01]  /*11060*/  IMAD.MOV.U32 R36, RZ, RZ, R32 ;  /* 0x000000ffff247224 */ /* 0x000fe200078e0020 */
[----:B------:R-:W-:Y:S02]  /*11070*/  ULDC.64 UR10, c[0x0][0x5a8] ;  /* 0x00016a00000a7ab9 */ /* 0x000fe40000000a00 */
[----:B------:R-:W-:Y:S01]  /*11080*/  VIADD R37, R33, UR6 ;  /* 0x0000000621257c36 */ /* 0x000fe20008000000 */
[----:B------:R-:W-:Y:S02]  /*11090*/  ULDC.64 UR6, c[0x0][0x5b0] ;  /* 0x00016c0000067ab9 */ /* 0x000fe40000000a00 */
[----:B------:R-:W-:Y:S02]  /*110a0*/  IMAD R2, R39, UR6, RZ ;  /* 0x0000000627027c24 */ /* 0x000fe4000f8e02ff */
[----:B------:R-:W-:-:S04]  /*110b0*/  IMAD.WIDE.U32 R32, R35, UR6, R36 ;  /* 0x0000000623207c25 */ /* 0x000fc8000f8e0024 */
[----:B------:R-:W-:Y:S01]  /*110c0*/  IMAD R2, R35, UR7, R2 ;  /* 0x0000000723027c24 */ /* 0x000fe2000f8e0202 */
[----:B------:R-:W-:-:S04]  /*110d0*/  IADD3 R32, P1, R32, UR10, RZ ;  /* 0x0000000a20207c10 */ /* 0x000fc8000ff3e0ff */
[--C-:B------:R-:W-:Y:S02]  /*110e0*/  IADD3.X R33, R33, UR11, R2.reuse, P1, !PT ;  /* 0x0000000b21217c10 */ /* 0x100fe40008ffe402 */
[----:B------:R-:W-:Y:S02]  /*110f0*/  ISETP.GE.AND P1, PT, R34, 0x1, PT ;  /* 0x000000012200780c */ /* 0x000fe40003f26270 */
[----:B------:R-:W-:Y:S02]  /*11100*/  PRMT R2, RZ, 0x7610, R2 ;  /* 0x00007610ff027816 */ /* 0x000fe40000000002 */
[----:B------:R-:W-:-:S13]  /*11110*/  ISETP.LT.OR P2, PT, R0, 0x1, !P1 ;  /* 0x000000010000780c */ /* 0x000fda0004f41670 */
[----:B------:R-:W-:Y:S05]  /*11120*/  @P2 BRA `(.L_x_40) ;  /* 0x0000000000042947 */ /* 0x000fea0003800000 */
[----:B------:R0:W5:Y:S02]  /*11130*/  LDG.E.U8 R2, desc[UR14][R32.64] ;  /* 0x0000000e20027981 */ /* 0x000164000c1e1100 */
.L_x_40:
[----:B------:R-:W-:Y:S05]  /*11140*/  BSYNC B1 ;  /* 0x0000000000017941 */ /* 0x000fea0003800000 */
.L_x_39:
[----:B-----5:R-:W-:Y:S01]  /*11150*/  LOP3.LUT R2, R2, 0xff, RZ, 0xc0, !PT ;  /* 0x000000ff02027812 */ /* 0x020fe200078ec0ff */
[----:B------:R-:W-:Y:S03]  /*11160*/  BSSY B1, `(.L_x_41) ;  /* 0x000000b000017945 */ /* 0x000fe60003800000 */
[----:B------:R-:W-:-:S05]  /*11170*/  F2FP.F16.E5M2.UNPACK_B R2, R2 ;  /* 0x00000002ff02723e */ /* 0x000fca00020004ff */
[----:B------:R-:W-:-:S05]  /*11180*/  HADD2.F32 R2, -RZ, R2.H0_H0 ;  /* 0x20000002ff027230 */ /* 0x000fca0000004100 */
[----:B------:R-:W-:-:S04]  /*11190*/  FMUL R2, R2, UR21 ;  /* 0x0000001502027c20 */ /* 0x000fc80008400000 */
[--C-:B------:R-:W-:Y:S01]  /*111a0*/  FFMA R3, R3, UR20, R2.reuse ;  /* 0x0000001403037c23 */ /* 0x100fe20008000002 */
[----:B------:R-:W-:-:S04]  /*111b0*/  PRMT R2, RZ, 0x7610, R2 ;  /* 0x00007610ff027816 */ /* 0x000fc80000000002 */
[----:B------:R-:W-:-:S05]  /*111c0*/  F2FP.SATFINITE.E5M2.F32.PACK_AB_MERGE_C R3, RZ, R3, RZ ;  /* 0x00000003ff03723e */ /* 0x000fca00048060ff */
[----:B------:R2:W-:Y:S01]  /*111d0*/  @!P2 STG.E.U8 desc[UR14][R24.64], R3 ;  /* 0x000000031800a986 */ /* 0x0005e2000c10110e */
[----:B------:R-:W-:-:S13]  /*111e0*/  ISETP.LT.OR P2, PT, R0, 0x2, !P1 ;  /* 0x000000020000780c */ /* 0x000fda0004f41670 */
[----:B--2---:R-:W-:Y:S05]  /*111f0*/  @P2 BRA `(.L_x_42) ;  /* 0x0000000000042947 */ /* 0x004fea0003800000 */
[----:B------:R2:W5:Y:S02]  /*11200*/  LDG.E.U8 R2, desc[UR14][R32.64+0x1] ;  /* 0x0000010e20027981 */ /* 0x000564000c1e1100 */
.L_x_42:
[----:B------:R-:W-:Y:S05]  /*11210*/  BSYNC B1 ;  /* 0x0000000000017941 */ /* 0x000fea0003800000 */
.L_x_41:
[----:B-----5:R-:W-:Y:S01]  /*11220*/  LOP3.LUT R2, R2, 0xff, RZ, 0xc0, !PT ;  /* 0x000000ff02027812 */ /* 0x020fe200078ec0ff */
[----:B------:R-:W-:Y:S03]  /*11230*/  BSSY B1, `(.L_x_43) ;  /* 0x0000013000017945 */ /* 0x000fe60003800000 */
[----:B------:R-:W-:-:S05]  /*11240*/  F2FP.F16.E5M2.UNPACK_B R2, R2 ;  /* 0x00000002ff02723e */ /* 0x000fca00020004ff */
[----:B------:R-:W-:-:S05]  /*11250*/  HADD2.F32 R2, -RZ, R2.H0_H0 ;  /* 0x20000002ff027230 */ /* 0x000fca0000004100 */
[----:B------:R-:W-:-:S04]  /*11260*/  FMUL R2, R2, UR21 ;  /* 0x0000001502027c20 */ /* 0x000fc80008400000 */
[----:B------:R-:W-:-:S05]  /*11270*/  FFMA R4, R4, UR20, R2 ;  /* 0x0000001404047c23 */ /* 0x000fca0008000002 */
[----:B------:R-:W-:-:S05]  /*11280*/  F2FP.SATFINITE.E5M2.F32.PACK_AB_MERGE_C R4, RZ, R4, RZ ;  /* 0x00000004ff04723e */ /* 0x000fca00048060ff */
[----:B------:R3:W-:Y:S01]  /*11290*/  @!P2 STG.E.U8 desc[UR14][R24.64+0x1], R4 ;  /* 0x000001041800a986 */ /* 0x0007e2000c10110e */
[----:B------:R-:W-:-:S05]  /*112a0*/  IADD3 R2, P2, R35, 0x8, RZ ;  /* 0x0000000823027810 */ /* 0x000fca0007f5e0ff */
[----:B------:R-:W-:-:S04]  /*112b0*/  IMAD.X R3, RZ, RZ, R39, P2 ;  /* 0x000000ffff037224 */ /* 0x000fc800010e0627 */
[----:B------:R-:W-:-:S04]  /*112c0*/  IMAD R3, R3, UR6, RZ ;  /* 0x0000000603037c24 */ /* 0x000fc8000f8e02ff */
[C---:B---3--:R-:W-:Y:S02]  /*112d0*/  IMAD R4, R2.reuse, UR7, R3 ;  /* 0x0000000702047c24 */ /* 0x048fe4000f8e0203 */
[----:B------:R-:W-:-:S03]  /*112e0*/  IMAD.WIDE.U32 R2, R2, UR6, R36 ;  /* 0x0000000602027c25 */ /* 0x000fc6000f8e0024 */
[----:B------:R-:W-:-:S04]  /*112f0*/  IADD3 R2, P2, R2, UR10, RZ ;  /* 0x0000000a02027c10 */ /* 0x000fc8000ff5e0ff */
[--C-:B------:R-:W-:Y:S02]  /*11300*/  IADD3.X R3, R3, UR11, R4.reuse, P2, !PT ;  /* 0x0000000b03037c10 */ /* 0x100fe400097fe404 */
[----:B------:R-:W-:Y:S02]  /*11310*/  ISETP.GE.AND P2, PT, R34, 0x9, PT ;  /* 0x000000092200780c */ /* 0x000fe40003f46270 */
[----:B------:R-:W-:Y:S02]  /*11320*/  PRMT R4, RZ, 0x7610, R4 ;  /* 0x00007610ff047816 */ /* 0x000fe40000000004 */
[----:B------:R-:W-:-:S13]  /*11330*/  ISETP.LT.OR P3, PT, R0, 0x1, !P2 ;  /* 0x000000010000780c */ /* 0x000fda0005761670 */
[----:B------:R-:W-:Y:S05]  /*11340*/  @P3 BRA `(.L_x_44) ;  /* 0x0000000000043947 */ /* 0x000fea0003800000 */
[----:B------:R3:W5:Y:S02]  /*11350*/  LDG.E.U8 R4, desc[UR14][R2.64] ;  /* 0x0000000e02047981 */ /* 0x000764000c1e1100 */
.L_x_44:
[----:B------:R-:W-:Y:S05]  /*11360*/  BSYNC B1 ;  /* 0x0000000000017941 */ /* 0x000fea0003800000 */
.L_x_43:
        /* <DEDUP_REMOVED lines=10> */
[----:B----4-:R-:W-:Y:S05]  /*11410*/  @P3 BRA `(.L_x_46) ;  /* 0x0000000000043947 */ /* 0x010fea0003800000 */
[----:B------:R4:W5:Y:S02]  /*11420*/  LDG.E.U8 R4, desc[UR14][R2.64+0x1] ;  /* 0x0000010e02047981 */ /* 0x000964000c1e1100 */
.L_x_46:
[----:B------:R-:W-:Y:S05]  /*11430*/  BSYNC B1 ;  /* 0x0000000000017941 */ /* 0x000fea0003800000 */
.L_x_45:
[----:B-----5:R-:W-:Y:S01]  /*11440*/  LOP3.LUT R4, R4, 0xff, RZ, 0xc0, !PT ;  /* 0x000000ff04047812 */ /* 0x020fe200078ec0ff */
[----:B------:R-:W-:Y:S01]  /*11450*/  BSSY B1, `(.L_x_47) ;  /* 0x000000b000017945 */ /* 0x000fe20003800000 */
[----:B------:R-:W-:Y:S02]  /*11460*/  ISETP.LT.OR P5, PT, R0, 0x9, !P1 ;  /* 0x000000090000780c */ /* 0x000fe40004fa1670 */
[----:B------:R-:W-:-:S05]  /*11470*/  F2FP.F16.E5M2.UNPACK_B R4, R4 ;  /* 0x00000004ff04723e */ /* 0x000fca00020004ff */
[----:B------:R-:W-:-:S05]  /*11480*/  HADD2.F32 R4, -RZ, R4.H0_H0 ;  /* 0x20000004ff047230 */ /* 0x000fca0000004100 */
[----:B------:R-:W-:-:S04]  /*11490*/  FMUL R4, R4, UR21 ;  /* 0x0000001504047c20 */ /* 0x000fc80008400000 */
[--C-:B------:R-:W-:Y:S01]  /*114a0*/  FFMA R6, R6, UR20, R4.reuse ;  /* 0x0000001406067c23 */ /* 0x100fe20008000004 */
[----:B------:R-:W-:-:S04]  /*114b0*/  PRMT R4, RZ, 0x7610, R4 ;  /* 0x00007610ff047816 */ /* 0x000fc80000000004 */
[----:B------:R-:W-:-:S05]  /*114c0*/  F2FP.SATFINITE.E5M2.F32.PACK_AB_MERGE_C R6, RZ, R6, RZ ;  /* 0x00000006ff06723e */ /* 0x000fca00048060ff */
[----:B------:R0:W-:Y:S01]  /*114d0*/  @!P3 STG.E.U8 desc[UR14][R26.64+0x1], R6 ;  /* 0x000001061a00b986 */ /* 0x0001e2000c10110e */
[----:B------:R-:W-:Y:S05]  /*114e0*/  @P5 BRA `(.L_x_48) ;  /* 0x0000000000045947 */ /* 0x000fea0003800000 */
[----:B------:R0:W5:Y:S02]  /*114f0*/  LDG.E.U8 R4, desc[UR14][R32.64+0x8] ;  /* 0x0000080e20047981 */ /* 0x000164000c1e1100 */
.L_x_48:
[----:B------:R-:W-:Y:S05]  /*11500*/  BSYNC B1 ;  /* 0x0000000000017941 */ /* 0x000fea0003800000 */
.L_x_47:
        /* <DEDUP_REMOVED lines=12> */
.L_x_50:
[----:B------:R-:W-:Y:S05]  /*115d0*/  BSYNC B1 ;  /* 0x0000000000017941 */ /* 0x000fea0003800000 */
.L_x_49:
        /* <DEDUP_REMOVED lines=12> */
.L_x_52:
[----:B------:R-:W-:Y:S05]  /*116a0*/  BSYNC B1 ;  /* 0x0000000000017941 */ /* 0x000fea0003800000 */
.L_x_51:
        /* <DEDUP_REMOVED lines=12> */
.L_x_54:
[----:B------:R-:W-:Y:S05]  /*11770*/  BSYNC B1 ;  /* 0x0000000000017941 */ /* 0x000fea0003800000 */
.L_x_53:
        /* <DEDUP_REMOVED lines=12> */
.L_x_56:
[----:B------:R-:W-:Y:S05]  /*11840*/  BSYNC B1 ;  /* 0x0000000000017941 */ /* 0x000fea0003800000 */
.L_x_55:
        /* <DEDUP_REMOVED lines=12> */
.L_x_58:
[----:B------:R-:W-:Y:S05]  /*11910*/  BSYNC B1 ;  /* 0x0000000000017941 */ /* 0x000fea0003800000 */
.L_x_57:
        /* <DEDUP_REMOVED lines=12> */
.L_x_60:
[----:B------:R-:W-:Y:S05]  /*119e0*/  BSYNC B1 ;  /* 0x0000000000017941 */ /* 0x000fea0003800000 */
.L_x_59:
        /* <DEDUP_REMOVED lines=12> */
.L_x_62:
[----:B------:R-:W-:Y:S05]  /*11ab0*/  BSYNC B1 ;  /* 0x0000000000017941 */ /* 0x000fea0003800000 */
.L_x_61:
        /* <DEDUP_REMOVED lines=12> */
.L_x_64:
[----:B------:R-:W-:Y:S05]  /*11b80*/  BSYNC B1 ;  /* 0x0000000000017941 */ /* 0x000fea0003800000 */
.L_x_63:
        /* <DEDUP_REMOVED lines=12> */
.L_x_66:
[----:B------:R-:W-:Y:S05]  /*11c50*/  BSYNC B1 ;  /* 0x0000000000017941 */ /* 0x000fea0003800000 */
.L_x_65:
        /* <DEDUP_REMOVED lines=12> */
.L_x_68:
[----:B------:R-:W-:Y:S05]  /*11d20*/  BSYNC B1 ;  /* 0x0000000000017941 */ /* 0x000fea0003800000 */
.L_x_67:
        /* <DEDUP_REMOVED lines=12> */
.L_x_70:
[----:B------:R-:W-:Y:S05]  /*11df0*/  BSYNC B1 ;  /* 0x0000000000017941 */ /* 0x000fea0003800000 */
.L_x_69:
        /* <DEDUP_REMOVED lines=12> */
.L_x_72:
[----:B------:R-:W-:Y:S05]  /*11ec0*/  BSYNC B1 ;  /* 0x0000000000017941 */ /* 0x000fea0003800000 */
.L_x_71:
        /* <DEDUP_REMOVED lines=12> */
.L_x_74:
[----:B------:R-:W-:Y:S05]  /*11f90*/  BSYNC B1 ;  /* 0x0000000000017941 */ /* 0x000fea0003800000 */
.L_x_73:
        /* <DEDUP_REMOVED lines=12> */
.L_x_76:
[----:B------:R-:W-:Y:S05]  /*12060*/  BSYNC B1 ;  /* 0x0000000000017941 */ /* 0x000fea0003800000 */
.L_x_75:
        /* <DEDUP_REMOVED lines=12> */
.L_x_78:
[----:B------:R-:W-:Y:S05]  /*12130*/  BSYNC B1 ;  /* 0x0000000000017941 */ /* 0x000fea0003800000 */
.L_x_77:
        /* <DEDUP_REMOVED lines=12> */
.L_x_80:
[----:B------:R-:W-:Y:S05]  /*12200*/  BSYNC B1 ;  /* 0x0000000000017941 */ /* 0x000fea0003800000 */
.L_x_79:
        /* <DEDUP_REMOVED lines=12> */
.L_x_82:
[----:B------:R-:W-:Y:S05]  /*122d0*/  BSYNC B1 ;  /* 0x0000000000017941 */ /* 0x000fea0003800000 */
.L_x_81:
        /* <DEDUP_REMOVED lines=12> */
.L_x_84:
[----:B------:R-:W-:Y:S05]  /*123a0*/  BSYNC B1 ;  /* 0x0000000000017941 */ /* 0x000fea0003800000 */
.L_x_83:
        /* <DEDUP_REMOVED lines=12> */
.L_x_86:
[----:B------:R-:W-:Y:S05]  /*12470*/  BSYNC B1 ;  /* 0x0000000000017941 */ /* 0x000fea0003800000 */
.L_x_85:
        /* <DEDUP_REMOVED lines=12> */
.L_x_88:
[----:B------:R-:W-:Y:S05]  /*12540*/  BSYNC B1 ;  /* 0x0000000000017941 */ /* 0x000fea0003800000 */
.L_x_87:
        /* <DEDUP_REMOVED lines=12> */
.L_x_90:
[----:B------:R-:W-:Y:S05]  /*12610*/  BSYNC B1 ;  /* 0x0000000000017941 */ /* 0x000fea0003800000 */
.L_x_89:
        /* <DEDUP_REMOVED lines=12> */
.L_x_92:
[----:B------:R-:W-:Y:S05]  /*126e0*/  BSYNC B1 ;  /* 0x0000000000017941 */ /* 0x000fea0003800000 */
.L_x_91:
        /* <DEDUP_REMOVED lines=12> */
.L_x_94:
[----:B------:R-:W-:Y:S05]  /*127b0*/  BSYNC B1 ;  /* 0x0000000000017941 */ /* 0x000fea0003800000 */
.L_x_93:
        /* <DEDUP_REMOVED lines=12> */
.L_x_96:
[----:B------:R-:W-:Y:S05]  /*12880*/  BSYNC B1 ;  /* 0x0000000000017941 */ /* 0x000fea0003800000 */
.L_x_95:
        /* <DEDUP_REMOVED lines=12> */
.L_x_98:
[----:B------:R-:W-:Y:S05]  /*12950*/  BSYNC B1 ;  /* 0x0000000000017941 */ /* 0x000fea0003800000 */
.L_x_97:
        /* <DEDUP_REMOVED lines=12> */
.L_x_100:
[----:B------:R-:W-:Y:S05]  /*12a20*/  BSYNC B1 ;  /* 0x0000000000017941 */ /* 0x000fea0003800000 */
.L_x_99:
        /* <DEDUP_REMOVED lines=12> */
.L_x_102:
[----:B------:R-:W-:Y:S05]  /*12af0*/  BSYNC B1 ;  /* 0x0000000000017941 */ /* 0x000fea0003800000 */
.L_x_101:
        /* <DEDUP_REMOVED lines=12> */
.L_x_104:
[----:B------:R-:W-:Y:S05]  /*12bc0*/  BSYNC B1 ;  /* 0x0000000000017941 */ /* 0x000fea0003800000 */
.L_x_103:
        /* <DEDUP_REMOVED lines=12> */
.L_x_106:
[----:B------:R-:W-:Y:S05]  /*12c90*/  BSYNC B1 ;  /* 0x0000000000017941 */ /* 0x000fea0003800000 */
.L_x_105:
        /* <DEDUP_REMOVED lines=12> */
.L_x_108:
[----:B------:R-:W-:Y:S05]  /*12d60*/  BSYNC B1 ;  /* 0x0000000000017941 */ /* 0x000fea0003800000 */
.L_x_107:
        /* <DEDUP_REMOVED lines=12> */
.L_x_110:
[----:B------:R-:W-:Y:S05]  /*12e30*/  BSYNC B1 ;  /* 0x0000000000017941 */ /* 0x000fea0003800000 */
.L_x_109:
        /* <DEDUP_REMOVED lines=12> */
.L_x_112:
[----:B------:R-:W-:Y:S05]  /*12f00*/  BSYNC B1 ;  /* 0x0000000000017941 */ /* 0x000fea0003800000 */
.L_x_111:
        /* <DEDUP_REMOVED lines=12> */
.L_x_114:
[----:B------:R-:W-:Y:S05]  /*12fd0*/  BSYNC B1 ;  /* 0x0000000000017941 */ /* 0x000fea0003800000 */
.L_x_113:
        /* <DEDUP_REMOVED lines=12> */
.L_x_116:
[----:B------:R-:W-:Y:S05]  /*130a0*/  BSYNC B1 ;  /* 0x0000000000017941 */ /* 0x000fea0003800000 */
.L_x_115:
        /* <DEDUP_REMOVED lines=12> */
.L_x_118:
[----:B------:R-:W-:Y:S05]  /*13170*/  BSYNC B1 ;  /* 0x0000000000017941 */ /* 0x000fea0003800000 */
.L_x_117:
        /* <DEDUP_REMOVED lines=12> */
.L_x_120:
[----:B------:R-:W-:Y:S05]  /*13240*/  BSYNC B1 ;  /* 0x0000000000017941 */ /* 0x000fea0003800000 */
.L_x_119:
        /* <DEDUP_REMOVED lines=12> */
.L_x_122:
[----:B------:R-:W-:Y:S05]  /*13310*/  BSYNC B1 ;  /* 0x0000000000017941 */ /* 0x000fea0003800000 */
.L_x_121:
[----:B-----5:R-:W-:Y:S01]  /*13320*/  LOP3.LUT R4, R4, 0xff, RZ, 0xc0, !PT ;  /* 0x000000ff04047812 */ /* 0x020fe200078ec0ff */
[----:B------:R-:W-:Y:S01]  /*13330*/  BSSY B1, `(.L_x_123) ;  /* 0x000000b000017945 */ /* 0x000fe20003800000 */
[----:B------:R-:W-:Y:S02]  /*13340*/  ISETP.LT.OR P5, PT, R0, 0x51, !P2 ;  /* 0x000000510000780c */ /* 0x000fe400057a1670 */
[----:B------:R-:W-:-:S05]  /*13350*/  F2FP.F16.E5M2.UNPACK_B R4, R4 ;  /* 0x00000004ff04723e */ /* 0x000fca00020004ff */
[----:B------:R-:W-:-:S05]  /*13360*/  HADD2.F32 R4, -RZ, R4.H0_H0 ;  /* 0x20000004ff047230 */ /* 0x000fca0000004100 */
[----:B------:R-:W-:-:S04]  /*13370*/  FMUL R4, R4, UR21 ;  /* 0x0000001504047c20 */ /* 0x000fc80008400000 */
[----:B------:R-:W-:-:S05]  /*13380*/  FFMA R4, R172, UR20, R4 ;  /* 0x00000014ac047c23 */ /* 0x000fca0008000004 */
[----:B------:R-:W-:Y:S02]  /*13390*/  F2FP.SATFINITE.E5M2.F32.PACK_AB_MERGE_C R5, RZ, R4, RZ ;  /* 0x00000004ff05723e */ /* 0x000fe400048060ff */
[----:B------:R-:W-:-:S03]  /*133a0*/  PRMT R4, RZ, 0x7610, R4 ;  /* 0x00007610ff047816 */ /* 0x000fc60000000004 */
[----:B------:R0:W-:Y:S01]  /*133b0*/  @!P3 STG.E.U8 desc[UR14][R24.64+0x51], R5 ;  /* 0x000051051800b986 */ /* 0x0001e2000c10110e */
[----:B------:R-:W-:Y:S05]  /*133c0*/  @P5 BRA `(.L_x_124) ;  /* 0x0000000000045947 */ /* 0x000fea0003800000 */
[----:B------:R0:W5:Y:S02]  /*133d0*/  LDG.E.U8 R4, desc[UR14][R2.64+0x50] ;  /* 0x0000500e02047981 */ /* 0x000164000c1e1100 */
.L_x_124:
[----:B------:R-:W-:Y:S05]  /*133e0*/  BSYNC B1 ;  /* 0x0000000000017941 */ /* 0x000fea0003800000 */
.L_x_123:
[----:B-----5:R-:W-:Y:S01]  /*133f0*/  LOP3.LUT R4, R4, 0xff, RZ, 0xc0, !PT ;  /* 0x000000ff04047812 */ /* 0x020fe200078ec0ff */
[----:B------:R-:W-:Y:S01]  /*13400*/  BSSY B1, `(.L_x_125) ;  /* 0x000000b000017945 */ /* 0x000fe20003800000 */
[----:B------:R-:W-:Y:S02]  /*13410*/  ISETP.LT.OR P3, PT, R0, 0x52, !P2 ;  /* 0x000000520000780c */ /* 0x000fe40005761670 */
[----:B------:R-:W-:-:S05]  /*13420*/  F2FP.F16.E5M2.UNPACK_B R4, R4 ;  /* 0x00000004ff04723e */ /* 0x000fca00020004ff */
[----:B------:R-:W-:-:S05]  /*13430*/  HADD2.F32 R4, -RZ, R4.H0_H0 ;  /* 0x20000004ff047230 */ /* 0x000fca0000004100 */
[----:B------:R-:W-:-:S04]  /*13440*/  FMUL R4, R4, UR21 ;  /* 0x0000001504047c20 */ /* 0x000fc80008400000 */
[----:B------:R-:W-:-:S05]  /*13450*/  FFMA R4, R173, UR20, R4 ;  /* 0x00000014ad047c23 */ /* 0x000fca0008000004 */
[----:B0-----:R-:W-:Y:S02]  /*13460*/  F2FP.SATFINITE.E5M2.F32.PACK_AB_MERGE_C R5, RZ, R4, RZ ;  /* 0x00000004ff05723e */ /* 0x001fe400048060ff */
[----:B------:R-:W-:-:S03]  /*13470*/  PRMT R4, RZ, 0x7610, R4 ;  /* 0x00007610ff047816 */ /* 0x000fc60000000004 */
[----:B------:R0:W-:Y:S01]  /*13480*/  @!P5 STG.E.U8 desc[UR14][R26.64+0x50], R5 ;  /* 0x000050051a00d986 */ /* 0x0001e2000c10110e */
[----:B------:R-:W-:Y:S05]  /*13490*/  @P3 BRA `(.L_x_126) ;  /* 0x0000000000043947 */ /* 0x000fea0003800000 */
[----:B------:R0:W5:Y:S02]  /*134a0*/  LDG.E.U8 R4, desc[UR14][R2.64+0x51] ;  /* 0x0000510e02047981 */ /* 0x000164000c1e1100 */
.L_x_126:
[----:B------:R-:W-:Y:S05]  /*134b0*/  BSYNC B1 ;  /* 0x0000000000017941 */ /* 0x000fea0003800000 */
.L_x_125:
        /* <DEDUP_REMOVED lines=12> */
.L_x_128:
[----:B------:R-:W-:Y:S05]  /*13580*/  BSYNC B1 ;  /* 0x0000000000017941 */ /* 0x000fea0003800000 */
.L_x_127:
        /* <DEDUP_REMOVED lines=12> */
.L_x_130:
[----:B------:R-:W-:Y:S05]  /*13650*/  BSYNC B1 ;  /* 0x0000000000017941 */ /* 0x000fea0003800000 */
.L_x_129:
[----:B-----5:R-:W-:Y:S01]  /*13660*/  LOP3.LUT R4, R4, 0xff, RZ, 0xc0, !PT ;  /* 0x000000ff04047812 */ /* 0x020fe200078ec0ff */
[----:B------:R-:W-:Y:S01]  /*13670*/  BSSY B1, `(.L_x_131) ;  /* 0x000000b000017945 */ /* 0x000fe20003800000 */
[----:B------:R-:W-:Y:S02]  /*13680*/  ISETP.LT.OR P5, PT, R0, 0x59, !P2 ;  /* 0x000000590000780c */ /* 0x000fe400057a1670 */
[----:B------:R-:W-:-:S05]  /*13690*/  F2FP.F16.E5M2.UNPACK_B R4, R4 ;  /* 0x00000004ff04723e */ /* 0x000fca00020004ff */
[----:B------:R-:W-:-:S05]  /*136a0*/  HADD2.F32 R4, -RZ, R4.H0_H0 ;  /* 0x20000004ff047230 */ /* 0x000fca0000004100 */
[----:B0-----:R-:W-:Y:S01]  /*136b0*/  FMUL R5, R4, UR21 ;  /* 0x0000001504057c20 */ /* 0x001fe20008400000 */
[----:B------:R-:W-:-:S03]  /*136c0*/  PRMT R4, RZ, 0x7610, R4 ;  /* 0x00007610ff047816 */ /* 0x000fc60000000004 */
[----:B------:R-:W-:-:S05]  /*136d0*/  FFMA R5, R176, UR20, R5 ;  /* 0x00000014b0057c23 */ /* 0x000fca0008000005 */
[----:B------:R-:W-:-:S05]  /*136e0*/  F2FP.SATFINITE.E5M2.F32.PACK_AB_MERGE_C R5, RZ, R5, RZ ;  /* 0x00000005ff05723e */ /* 0x000fca00048060ff */
[----:B------:R0:W-:Y:S01]  /*136f0*/  @!P3 STG.E.U8 desc[UR14][R24.64+0x59], R5 ;  /* 0x000059051800b986 */ /* 0x0001e2000c10110e */
[----:B------:R-:W-:Y:S05]  /*13700*/  @P5 BRA `(.L_x_132) ;  /* 0x0000000000045947 */ /* 0x000fea0003800000 */
[----:B------:R0:W5:Y:S02]  /*13710*/  LDG.E.U8 R4, desc[UR14][R2.64+0x58] ;  /* 0x0000580e02047981 */ /* 0x000164000c1e1100 */
.L_x_132:
[----:B------:R-:W-:Y:S05]  /*13720*/  BSYNC B1 ;  /* 0x0000000000017941 */ /* 0x000fea0003800000 */
.L_x_131:
        /* <DEDUP_REMOVED lines=12> */
.L_x_134:
[----:B------:R-:W-:Y:S05]  /*137f0*/  BSYNC B1 ;  /* 0x0000000000017941 */ /* 0x000fea0003800000 */
.L_x_133:
        /* <DEDUP_REMOVED lines=12> */
.L_x_136:
[----:B------:R-:W-:Y:S05]  /*138c0*/  BSYNC B1 ;  /* 0x0000000000017941 */ /* 0x000fea0003800000 */
.L_x_135:
        /* <DEDUP_REMOVED lines=12> */
.L_x_138:
[----:B------:R-:W-:Y:S05]  /*13990*/  BSYNC B1 ;  /* 0x0000000000017941 */ /* 0x000fea0003800000 */
.L_x_137:
        /* <DEDUP_REMOVED lines=12> */
.L_x_140:
[----:B------:R-:W-:Y:S05]  /*13a60*/  BSYNC B1 ;  /* 0x0000000000017941 */ /* 0x000fea0003800000 */
.L_x_139:
        /* <DEDUP_REMOVED lines=12> */
.L_x_142:
[----:B------:R-:W-:Y:S05]  /*13b30*/  BSYNC B1 ;  /* 0x0000000000017941 */ /* 0x000fea0003800000 */
.L_x_141:
        /* <DEDUP_REMOVED lines=12> */
.L_x_144:
[----:B------:R-:W-:Y:S05]  /*13c00*/  BSYNC B1 ;  /* 0x0000000000017941 */ /* 0x000fea0003800000 */
.L_x_143:
        /* <DEDUP_REMOVED lines=12> */
.L_x_146:
[----:B------:R-:W-:Y:S05]  /*13cd0*/  BSYNC B1 ;  /* 0x0000000000017941 */ /* 0x000fea0003800000 */
.L_x_145:
        /* <DEDUP_REMOVED lines=12> */
.L_x_148:
[----:B------:R-:W-:Y:S05]  /*13da0*/  BSYNC B1 ;  /* 0x0000000000017941 */ /* 0x000fea0003800000 */
.L_x_147:
        /* <DEDUP_REMOVED lines=12> */
.L_x_150:
[----:B------:R-:W-:Y:S05]  /*13e70*/  BSYNC B1 ;  /* 0x0000000000017941 */ /* 0x000fea0003800000 */
.L_x_149:
        /* <DEDUP_REMOVED lines=12> */
.L_x_152:
[----:B------:R-:W-:Y:S05]  /*13f40*/  BSYNC B1 ;  /* 0x0000000000017941 */ /* 0x000fea0003800000 */
.L_x_151:
        /* <DEDUP_REMOVED lines=12> */
.L_x_154:
[----:B------:R-:W-:Y:S05]  /*14010*/  BSYNC B1 ;  /* 0x0000000000017941 */ /* 0x000fea0003800000 */
.L_x_153:
        /* <DEDUP_REMOVED lines=12> */
.L_x_156:
[----:B------:R-:W-:Y:S05]  /*140e0*/  BSYNC B1 ;  /* 0x0000000000017941 */ /* 0x000fea0003800000 */
.L_x_155:
        /* <DEDUP_REMOVED lines=12> */
.L_x_158:
[----:B------:R-:W-:Y:S05]  /*141b0*/  BSYNC B1 ;  /* 0x0000000000017941 */ /* 0x000fea0003800000 */
.L_x_157:
        /* <DEDUP_REMOVED lines=12> */
.L_x_160:
[----:B------:R-:W-:Y:S05]  /*14280*/  BSYNC B1 ;  /* 0x0000000000017941 */ /* 0x000fea0003800000 */
.L_x_159:
        /* <DEDUP_REMOVED lines=12> */
.L_x_162:
[----:B------:R-:W-:Y:S05]  /*14350*/  BSYNC B1 ;  /* 0x0000000000017941 */ /* 0x000fea0003800000 */
.L_x_161:
        /* <DEDUP_REMOVED lines=12> */
.L_x_164:
[----:B------:R-:W-:Y:S05]  /*14420*/  BSYNC B1 ;  /* 0x0000000000017941 */ /* 0x000fea0003800000 */
.L_x_163:
        /* <DEDUP_REMOVED lines=12> */
.L_x_166:
[----:B------:R-:W-:Y:S05]  /*144f0*/  BSYNC B1 ;  /* 0x0000000000017941 */ /* 0x000fea0003800000 */
.L_x_165:
        /* <DEDUP_REMOVED lines=12> */
.L_x_168:
[----:B------:R-:W-:Y:S05]  /*145c0*/  BSYNC B1 ;  /* 0x0000000000017941 */ /* 0x000fea0003800000 */
.L_x_167:
        /* <DEDUP_REMOVED lines=12> */
.L_x_170:
[----:B------:R-:W-:Y:S05]  /*14690*/  BSYNC B1 ;  /* 0x0000000000017941 */ /* 0x000fea0003800000 */
.L_x_169:
        /* <DEDUP_REMOVED lines=12> */
.L_x_172:
[----:B------:R-:W-:Y:S05]  /*14760*/  BSYNC B1 ;  /* 0x0000000000017941 */ /* 0x000fea0003800000 */
.L_x_171:
        /* <DEDUP_REMOVED lines=12> */
.L_x_174:
[----:B------:R-:W-:Y:S05]  /*14830*/  BSYNC B1 ;  /* 0x0000000000017941 */ /* 0x000fea0003800000 */
.L_x_173:
        /* <DEDUP_REMOVED lines=12> */
.L_x_176:
[----:B------:R-:W-:Y:S05]  /*14900*/  BSYNC B1 ;  /* 0x0000000000017941 */ /* 0x000fea0003800000 */
.L_x_175:
        /* <DEDUP_REMOVED lines=12> */
.L_x_178:
[----:B------:R-:W-:Y:S05]  /*149d0*/  BSYNC B1 ;  /* 0x0000000000017941 */ /* 0x000fea0003800000 */
.L_x_177:
        /* <DEDUP_REMOVED lines=12> */
.L_x_180:
[----:B------:R-:W-:Y:S05]  /*14aa0*/  BSYNC B1 ;  /* 0x0000000000017941 */ /* 0x000fea0003800000 */
.L_x_179:
        /* <DEDUP_REMOVED lines=12> */
.L_x_182:
[----:B------:R-:W-:Y:S05]  /*14b70*/  BSYNC B1 ;  /* 0x0000000000017941 */ /* 0x000fea0003800000 */
.L_x_181:
        /* <DEDUP_REMOVED lines=12> */
.L_x_184:
[----:B------:R-:W-:Y:S05]  /*14c40*/  BSYNC B1 ;  /* 0x0000000000017941 */ /* 0x000fea0003800000 */
.L_x_183:
        /* <DEDUP_REMOVED lines=12> */
.L_x_186:
[----:B------:R-:W-:Y:S05]  /*14d10*/  BSYNC B1 ;  /* 0x0000000000017941 */ /* 0x000fea0003800000 */
.L_x_185:
        /* <DEDUP_REMOVED lines=12> */
.L_x_188:
[----:B------:R-:W-:Y:S05]  /*14de0*/  BSYNC B1 ;  /* 0x0000000000017941 */ /* 0x000fea0003800000 */
.L_x_187:
        /* <DEDUP_REMOVED lines=12> */
.L_x_190:
[----:B------:R-:W-:Y:S05]  /*14eb0*/  BSYNC B1 ;  /* 0x0000000000017941 */ /* 0x000fea0003800000 */
.L_x_189:
        /* <DEDUP_REMOVED lines=12> */
.L_x_192:
[----:B------:R-:W-:Y:S05]  /*14f80*/  BSYNC B1 ;  /* 0x0000000000017941 */ /* 0x000fea0003800000 */
.L_x_191:
        /* <DEDUP_REMOVED lines=12> */
.L_x_194:
[----:B------:R-:W-:Y:S05]  /*15050*/  BSYNC B1 ;  /* 0x0000000000017941 */ /* 0x000fea0003800000 */
.L_x_193:
        /* <DEDUP_REMOVED lines=12> */
.L_x_196:
[----:B------:R-:W-:Y:S05]  /*15120*/  BSYNC B1 ;  /* 0x0000000000017941 */ /* 0x000fea0003800000 */
.L_x_195:
        /* <DEDUP_REMOVED lines=12> */
.L_x_198:
[----:B------:R-:W-:Y:S05]  /*151f0*/  BSYNC B1 ;  /* 0x0000000000017941 */ /* 0x000fea0003800000 */
.L_x_197:
        /* <DEDUP_REMOVED lines=12> */
.L_x_200:
[----:B------:R-:W-:Y:S05]  /*152c0*/  BSYNC B1 ;  /* 0x0000000000017941 */ /* 0x000fea0003800000 */
.L_x_199:
        /* <DEDUP_REMOVED lines=12> */
.L_x_202:
[----:B------:R-:W-:Y:S05]  /*15390*/  BSYNC B1 ;  /* 0x0000000000017941 */ /* 0x000fea0003800000 */
.L_x_201:
        /* <DEDUP_REMOVED lines=12> */
.L_x_204:
[----:B------:R-:W-:Y:S05]  /*15460*/  BSYNC B1 ;  /* 0x0000000000017941 */ /* 0x000fea0003800000 */
.L_x_203:
        /* <DEDUP_REMOVED lines=12> */
.L_x_206:
[----:B------:R-:W-:Y:S05]  /*15530*/  BSYNC B1 ;  /* 0x0000000000017941 */ /* 0x000fea0003800000 */
.L_x_205:
        /* <DEDUP_REMOVED lines=12> */
.L_x_208:
[----:B------:R-:W-:Y:S05]  /*15600*/  BSYNC B1 ;  /* 0x0000000000017941 */ /* 0x000fea0003800000 */
.L_x_207:
        /* <DEDUP_REMOVED lines=12> */
.L_x_210:
[----:B------:R-:W-:Y:S05]  /*156d0*/  BSYNC B1 ;  /* 0x0000000000017941 */ /* 0x000fea0003800000 */
.L_x_209:
        /* <DEDUP_REMOVED lines=12> */
.L_x_212:
[----:B------:R-:W-:Y:S05]  /*157a0*/  BSYNC B1 ;  /* 0x0000000000017941 */ /* 0x000fea0003800000 */
.L_x_211:
        /* <DEDUP_REMOVED lines=12> */
.L_x_214:
[----:B------:R-:W-:Y:S05]  /*15870*/  BSYNC B1 ;  /* 0x0000000000017941 */ /* 0x000fea0003800000 */
.L_x_213:
        /* <DEDUP_REMOVED lines=12> */
.L_x_216:
[----:B------:R-:W-:Y:S05]  /*15940*/  BSYNC B1 ;  /* 0x0000000000017941 */ /* 0x000fea0003800000 */
.L_x_215:
        /* <DEDUP_REMOVED lines=12> */
.L_x_218:
[----:B------:R-:W-:Y:S05]  /*15a10*/  BSYNC B1 ;  /* 0x0000000000017941 */ /* 0x000fea0003800000 */
.L_x_217:
        /* <DEDUP_REMOVED lines=12> */
.L_x_220:
[----:B------:R-:W-:Y:S05]  /*15ae0*/  BSYNC B1 ;  /* 0x0000000000017941 */ /* 0x000fea0003800000 */
.L_x_219:
        /* <DEDUP_REMOVED lines=12> */
.L_x_222:
[----:B------:R-:W-:Y:S05]  /*15bb0*/  BSYNC B1 ;  /* 0x0000000000017941 */ /* 0x000fea0003800000 */
.L_x_221:
        /* <DEDUP_REMOVED lines=12> */
.L_x_224:
[----:B------:R-:W-:Y:S05]  /*15c80*/  BSYNC B1 ;  /* 0x0000000000017941 */ /* 0x000fea0003800000 */
.L_x_223:
        /* <DEDUP_REMOVED lines=12> */
.L_x_226:
[----:B------:R-:W-:Y:S05]  /*15d50*/  BSYNC B1 ;  /* 0x0000000000017941 */ /* 0x000fea0003800000 */
.L_x_225:
        /* <DEDUP_REMOVED lines=12> */
.L_x_228:
[----:B------:R-:W-:Y:S05]  /*15e20*/  BSYNC B1 ;  /* 0x0000000000017941 */ /* 0x000fea0003800000 */
.L_x_227:
        /* <DEDUP_REMOVED lines=12> */
.L_x_230:
[----:B------:R-:W-:Y:S05]  /*15ef0*/  BSYNC B1 ;  /* 0x0000000000017941 */ /* 0x000fea0003800000 */
.L_x_229:
        /* <DEDUP_REMOVED lines=12> */
.L_x_232:
[----:B------:R-:W-:Y:S05]  /*15fc0*/  BSYNC B1 ;  /* 0x0000000000017941 */ /* 0x000fea0003800000 */
.L_x_231:
        /* <DEDUP_REMOVED lines=12> */
.L_x_234:
[----:B------:R-:W-:Y:S05]  /*16090*/  BSYNC B1 ;  /* 0x0000000000017941 */ /* 0x000fea0003800000 */
.L_x_233:
        /* <DEDUP_REMOVED lines=12> */
.L_x_236:
[----:B------:R-:W-:Y:S05]  /*16160*/  BSYNC B1 ;  /* 0x0000000000017941 */ /* 0x000fea0003800000 */
.L_x_235:
        /* <DEDUP_REMOVED lines=12> */
.L_x_238:
[----:B------:R-:W-:Y:S05]  /*16230*/  BSYNC B1 ;  /* 0x0000000000017941 */ /* 0x000fea0003800000 */
.L_x_237:
        /* <DEDUP_REMOVED lines=12> */
.L_x_240:
[----:B------:R-:W-:Y:S05]  /*16300*/  BSYNC B1 ;  /* 0x0000000000017941 */ /* 0x000fea0003800000 */
.L_x_239:
        /* <DEDUP_REMOVED lines=12> */
.L_x_242:
[----:B------:R-:W-:Y:S05]  /*163d0*/  BSYNC B1 ;  /* 0x0000000000017941 */ /* 0x000fea0003800000 */
.L_x_241:
        /* <DEDUP_REMOVED lines=12> */
.L_x_244:
[----:B------:R-:W-:Y:S05]  /*164a0*/  BSYNC B1 ;  /* 0x0000000000017941 */ /* 0x000fea0003800000 */
.L_x_243:
        /* <DEDUP_REMOVED lines=12> */
.L_x_246:
[----:B------:R-:W-:Y:S05]  /*16570*/  BSYNC B1 ;  /* 0x0000000000017941 */ /* 0x000fea0003800000 */
.L_x_245:
        /* <DEDUP_REMOVED lines=12> */
.L_x_248:
[----:B------:R-:W-:Y:S05]  /*16640*/  BSYNC B1 ;  /* 0x0000000000017941 */ /* 0x000fea0003800000 */
.L_x_247:
        /* <DEDUP_REMOVED lines=12> */
.L_x_250:
[----:B------:R-:W-:Y:S05]  /*16710*/  BSYNC B1 ;  /* 0x0000000000017941 */ /* 0x000fea0003800000 */
.L_x_249:
        /* <DEDUP_REMOVED lines=12> */
.L_x_252:
[----:B------:R-:W-:Y:S05]  /*167e0*/  BSYNC B1 ;  /* 0x0000000000017941 */ /* 0x000fea0003800000 */
.L_x_251:
        /* <DEDUP_REMOVED lines=12> */
.L_x_254:
[----:B------:R-:W-:Y:S05]  /*168b0*/  BSYNC B1 ;  /* 0x0000000000017941 */ /* 0x000fea0003800000 */
.L_x_253:
[----:B0-----:R-:W2:Y:S01]  /*168c0*/  LDL.LU R5, [R1+0x200] ;  /* 0x0002000001057983 */ /* 0x001ea20000300800 */
[----:B-----5:R-:W-:Y:S01]  /*168d0*/  LOP3.LUT R4, R4, 0xff, RZ, 0xc0, !PT ;  /* 0x000000ff04047812 */ /* 0x020fe200078ec0ff */
[----:B------:R-:W-:Y:S01]  /*168e0*/  BSSY B1, `(.L_x_255) ;  /* 0x000000b000017945 */ /* 0x000fe20003800000 */
[----:B------:R-:W-:Y:S02]  /*168f0*/  ISETP.LT.OR P5, PT, R0, 0xd9, !P1 ;  /* 0x000000d90000780c */ /* 0x000fe40004fa1670 */
[----:B------:R-:W-:-:S05]  /*16900*/  F2FP.F16.E5M2.UNPACK_B R4, R4 ;  /* 0x00000004ff04723e */ /* 0x000fca00020004ff */
[----:B------:R-:W-:-:S05]  /*16910*/  HADD2.F32 R4, -RZ, R4.H0_H0 ;  /* 0x20000004ff047230 */ /* 0x000fca0000004100 */
[----:B------:R-:W-:-:S04]  /*16920*/  FMUL R4, R4, UR21 ;  /* 0x0000001504047c20 */ /* 0x000fc80008400000 */
[----:B--2---:R-:W-:-:S05]  /*16930*/  FFMA R4, R5, UR20, R4 ;  /* 0x0000001405047c23 */ /* 0x004fca0008000004 */
[----:B------:R-:W-:Y:S02]  /*16940*/  F2FP.SATFINITE.E5M2.F32.PACK_AB_MERGE_C R5, RZ, R4, RZ ;  /* 0x00000004ff05723e */ /* 0x000fe400048060ff */
[----:B------:R-:W-:-:S03]  /*16950*/  PRMT R4, RZ, 0x7610, R4 ;  /* 0x00007610ff047816 */ /* 0x000fc60000000004 */
[----:B------:R0:W-:Y:S01]  /*16960*/  @!P3 STG.E.U8 desc[UR14][R26.64+0xd1], R5 ;  /* 0x0000d1051a00b986 */ /* 0x0001e2000c10110e */
[----:B------:R-:W-:Y:S05]  /*16970*/  @P5 BRA `(.L_x_256) ;  /* 0x0000000000045947 */ /* 0x000fea0003800000 */
[----:B------:R2:W5:Y:S02]  /*16980*/  LDG.E.U8 R4, desc[UR14][R32.64+0xd8] ;  /* 0x0000d80e20047981 */ /* 0x000564000c1e1100 */
.L_x_256:
[----:B------:R-:W-:Y:S05]  /*16990*/  BSYNC B1 ;  /* 0x0000000000017941 */ /* 0x000fea0003800000 */
.L_x_255:
[----:B0-----:R-:W3:Y:S01]  /*169a0*/  LDL.LU R5, [R1+0x204] ;  /* 0x0002040001057983 */ /* 0x001ee20000300800 */
[----:B-----5:R-:W-:Y:S01]  /*169b0*/  LOP3.LUT R4, R4, 0xff, RZ, 0xc0, !PT ;  /* 0x000000ff04047812 */ /* 0x020fe200078ec0ff */
[----:B------:R-:W-:Y:S01]  /*169c0*/  BSSY B1, `(.L_x_257) ;  /* 0x000000b000017945 */ /* 0x000fe20003800000 */
[----:B------:R-:W-:Y:S02]  /*169d0*/  ISETP.LT.OR P3, PT, R0, 0xda, !P1 ;  /* 0x000000da0000780c */ /* 0x000fe40004f61670 */
[----:B------:R-:W-:-:S05]  /*169e0*/  F2FP.F16.E5M2.UNPACK_B R4, R4 ;  /* 0x00000004ff04723e */ /* 0x000fca00020004ff */
[----:B------:R-:W-:-:S05]  /*169f0*/  HADD2.F32 R4, -RZ, R4.H0_H0 ;  /* 0x20000004ff047230 */ /* 0x000fca0000004100 */
[----:B------:R-:W-:-:S04]  /*16a00*/  FMUL R4, R4, UR21 ;  /* 0x0000001504047c20 */ /* 0x000fc80008400000 */
[----:B---3--:R-:W-:-:S05]  /*16a10*/  FFMA R4, R5, UR20, R4 ;  /* 0x0000001405047c23 */ /* 0x008fca0008000004 */
[----:B------:R-:W-:Y:S02]  /*16a20*/  F2FP.SATFINITE.E5M2.F32.PACK_AB_MERGE_C R5, RZ, R4, RZ ;  /* 0x00000004ff05723e */ /* 0x000fe400048060ff */
[----:B------:R-:W-:-:S03]  /*16a30*/  PRMT R4, RZ, 0x7610, R4 ;  /* 0x00007610ff047816 */ /* 0x000fc60000000004 */
[----:B------:R0:W-:Y:S01]  /*16a40*/  @!P5 STG.E.U8 desc[UR14][R24.64+0xd8], R5 ;  /* 0x0000d8051800d986 */ /* 0x0001e2000c10110e */
[----:B------:R-:W-:Y:S05]  /*16a50*/  @P3 BRA `(.L_x_258) ;  /* 0x0000000000043947 */ /* 0x000fea0003800000 */
[----:B------:R3:W5:Y:S02]  /*16a60*/  LDG.E.U8 R4, desc[UR14][R32.64+0xd9] ;  /* 0x0000d90e20047981 */ /* 0x000764000c1e1100 */
.L_x_258:
[----:B------:R-:W-:Y:S05]  /*16a70*/  BSYNC B1 ;  /* 0x0000000000017941 */ /* 0x000fea0003800000 */
.L_x_257:
        /* <DEDUP_REMOVED lines=13> */
.L_x_260:
[----:B------:R-:W-:Y:S05]  /*16b50*/  BSYNC B1 ;  /* 0x0000000000017941 */ /* 0x000fea0003800000 */
.L_x_259:
        /* <DEDUP_REMOVED lines=13> */
.L_x_262:
[----:B------:R-:W-:Y:S05]  /*16c30*/  BSYNC B1 ;  /* 0x0000000000017941 */ /* 0x000fea0003800000 */
.L_x_261:
        /* <DEDUP_REMOVED lines=13> */
.L_x_264:
[----:B------:R-:W-:Y:S05]  /*16d10*/  BSYNC B1 ;  /* 0x0000000000017941 */ /* 0x000fea0003800000 */
.L_x_263:
        /* <DEDUP_REMOVED lines=13> */
.L_x_266:
[----:B------:R-:W-:Y:S05]  /*16df0*/  BSYNC B1 ;  /* 0x0000000000017941 */ /* 0x000fea0003800000 */
.L_x_265:
        /* <DEDUP_REMOVED lines=13> */
.L_x_268:
[----:B------:R-:W-:Y:S05]  /*16ed0*/  BSYNC B1 ;  /* 0x0000000000017941 */ /* 0x000fea0003800000 */
.L_x_267:
        /* <DEDUP_REMOVED lines=13> */
.L_x_270:
[----:B------:R-:W-:Y:S05]  /*16fb0*/  BSYNC B1 ;  /* 0x0000000000017941 */ /* 0x000fea0003800000 */
.L_x_269:
        /* <DEDUP_REMOVED lines=13> */
.L_x_272:
[----:B------:R-:W-:Y:S05]  /*17090*/  BSYNC B1 ;  /* 0x0000000000017941 */ /* 0x000fea0003800000 */
.L_x_271:
        /* <DEDUP_REMOVED lines=13> */
.L_x_274:
[----:B------:R-:W-:Y:S05]  /*17170*/  BSYNC B1 ;  /* 0x0000000000017941 */ /* 0x000fea0003800000 */
.L_x_273:
        /* <DEDUP_REMOVED lines=13> */
.L_x_276:
[----:B------:R-:W-:Y:S05]  /*17250*/  BSYNC B1 ;  /* 0x0000000000017941 */ /* 0x000fea0003800000 */
.L_x_275:
        /* <DEDUP_REMOVED lines=13> */
.L_x_278:
[----:B------:R-:W-:Y:S05]  /*17330*/  BSYNC B1 ;  /* 0x0000000000017941 */ /* 0x000fea0003800000 */
.L_x_277:
        /* <DEDUP_REMOVED lines=13> */
.L_x_280:
[----:B------:R-:W-:Y:S05]  /*17410*/  BSYNC B1 ;  /* 0x0000000000017941 */ /* 0x000fea0003800000 */
.L_x_279:
        /* <DEDUP_REMOVED lines=13> */
.L_x_282:
[----:B------:R-:W-:Y:S05]  /*174f0*/  BSYNC B1 ;  /* 0x0000000000017941 */ /* 0x000fea0003800000 */
.L_x_281:
        /* <DEDUP_REMOVED lines=13> */
.L_x_284:
[----:B------:R-:W-:Y:S05]  /*175d0*/  BSYNC B1 ;  /* 0x0000000000017941 */ /* 0x000fea0003800000 */
.L_x_283:
        /* <DEDUP_REMOVED lines=13> */
.L_x_286:
[----:B------:R-:W-:Y:S05]  /*176b0*/  BSYNC B1 ;  /* 0x0000000000017941 */ /* 0x000fea0003800000 */
.L_x_285:
        /* <DEDUP_REMOVED lines=13> */
.L_x_288:
[----:B------:R-:W-:Y:S05]  /*17790*/  BSYNC B1 ;  /* 0x0000000000017941 */ /* 0x000fea0003800000 */
.L_x_287:
        /* <DEDUP_REMOVED lines=13> */
.L_x_290:
[----:B------:R-:W-:Y:S05]  /*17870*/  BSYNC B1 ;  /* 0x0000000000017941 */ /* 0x000fea0003800000 */
.L_x_289:
        /* <DEDUP_REMOVED lines=13> */
.L_x_292:
[----:B------:R-:W-:Y:S05]  /*17950*/  BSYNC B1 ;  /* 0x0000000000017941 */ /* 0x000fea0003800000 */
.L_x_291:
        /* <DEDUP_REMOVED lines=13> */
.L_x_294:
[----:B------:R-:W-:Y:S05]  /*17a30*/  BSYNC B1 ;  /* 0x0000000000017941 */ /* 0x000fea0003800000 */
.L_x_293:
[----:B------:R-:W2:Y:S01]  /*17a40*/  LDL.LU R7, [R1+0x250] ;  /* 0x0002500001077983 */ /* 0x000ea20000300800 */
[----:B-----5:R-:W-:Y:S01]  /*17a50*/  LOP3.LUT R4, R4, 0xff, RZ, 0xc0, !PT ;  /* 0x000000ff04047812 */ /* 0x020fe200078ec0ff */
[----:B------:R-:W-:Y:S01]  /*17a60*/  BSSY B1, `(.L_x_295) ;  /* 0x0000013000017945 */ /* 0x000fe20003800000 */
[----:B0-----:R-:W-:Y:S02]  /*17a70*/  IADD3 R5, P1, R35, 0x80, RZ ;  /* 0x0000008023057810 */ /* 0x001fe40007f3e0ff */
[----:B------:R-:W-:-:S03]  /*17a80*/  F2FP.F16.E5M2.UNPACK_B R4, R4 ;  /* 0x00000004ff04723e */ /* 0x000fc600020004ff */
[----:B--234-:R-:W-:Y:S01]  /*17a90*/  IMAD.X R2, RZ, RZ, R39, P1 ;  /* 0x000000ffff027224 */ /* 0x01cfe200008e0627 */
[----:B------:R-:W-:Y:S01]  /*17aa0*/  ISETP.GE.AND P1, PT, R34, 0x81, PT ;  /* 0x000000812200780c */ /* 0x000fe20003f26270 */
[----:B------:R-:W-:Y:S02]  /*17ab0*/  HADD2.F32 R4, -RZ, R4.H0_H0 ;  /* 0x20000004ff047230 */ /* 0x000fe40000004100 */
[----:B------:R-:W-:Y:S01]  /*17ac0*/  IMAD R6, R2, UR6, RZ ;  /* 0x0000000602067c24 */ /* 0x000fe2000f8e02ff */
[----:B------:R-:W-:Y:S01]  /*17ad0*/  ISETP.LT.OR P5, PT, R0, 0x1, !P1 ;  /* 0x000000010000780c */ /* 0x000fe20004fa1670 */
[----:B------:R-:W-:-:S04]  /*17ae0*/  IMAD.WIDE.U32 R2, R5, UR6, R36 ;  /* 0x0000000605027c25 */ /* 0x000fc8000f8e0024 */
[----:B------:R-:W-:Y:S01]  /*17af0*/  FMUL R4, R4, UR21 ;  /* 0x0000001504047c20 */ /* 0x000fe20008400000 */
[----:B------:R-:W-:Y:S01]  /*17b00*/  IMAD R5, R5, UR7, R6 ;  /* 0x0000000705057c24 */ /* 0x000fe2000f8e0206 */
[----:B------:R-:W-:-:S04]  /*17b10*/  IADD3 R2, P3, R2, UR10, RZ ;  /* 0x0000000a02027c10 */ /* 0x000fc8000ff7e0ff */
[----:B------:R-:W-:Y:S01]  /*17b20*/  IADD3.X R3, R3, UR11, R5, P3, !PT ;  /* 0x0000000b03037c10 */ /* 0x000fe20009ffe405 */
[----:B------:R-:W-:-:S05]  /*17b30*/  FFMA R4, R7, UR20, R4 ;  /* 0x0000001407047c23 */ /* 0x000fca0008000004 */
[----:B------:R-:W-:Y:S02]  /*17b40*/  F2FP.SATFINITE.E5M2.F32.PACK_AB_MERGE_C R7, RZ, R4, RZ ;  /* 0x00000004ff07723e */ /* 0x000fe400048060ff */
[----:B------:R-:W-:-:S03]  /*17b50*/  PRMT R4, RZ, 0x7610, R4 ;  /* 0x00007610ff047816 */ /* 0x000fc60000000004 */
[----:B------:R0:W-:Y:S01]  /*17b60*/  @!P2 STG.E.U8 desc[UR14][R26.64+0xf9], R7 ;  /* 0x0000f9071a00a986 */ /* 0x0001e2000c10110e */
[----:B------:R-:W-:Y:S05]  /*17b70*/  @P5 BRA `(.L_x_296) ;  /* 0x0000000000045947 */ /* 0x000fea0003800000 */
[----:B------:R2:W5:Y:S02]  /*17b80*/  LDG.E.U8 R4, desc[UR14][R2.64] ;  /* 0x0000000e02047981 */ /* 0x000564000c1e1100 */
.L_x_296:
[----:B------:R-:W-:Y:S05]  /*17b90*/  BSYNC B1 ;  /* 0x0000000000017941 */ /* 0x000fea0003800000 */
.L_x_295:
[----:B------:R-:W3:Y:S01]  /*17ba0*/  LDL.LU R5, [R1+0x254] ;  /* 0x0002540001057983 */ /* 0x000ee20000300800 */
        /* <DEDUP_REMOVED lines=12> */
.L_x_298:
[----:B------:R-:W-:Y:S05]  /*17c70*/  BSYNC B1 ;  /* 0x0000000000017941 */ /* 0x000fea0003800000 */
.L_x_297:
[----:B---3--:R-:W3:Y:S01]  /*17c80*/  LDL.LU R5, [R1+0x258] ;  /* 0x0002580001057983 */ /* 0x008ee20000300800 */
[----:B-----5:R-:W-:Y:S01]  /*17c90*/  LOP3.LUT R4, R4, 0xff, RZ, 0xc0, !PT ;  /* 0x000000ff04047812 */ /* 0x020fe200078ec0ff */
[----:B------:R-:W-:Y:S01]  /*17ca0*/  BSSY B1, `(.L_x_299) ;  /* 0x0000013000017945 */ /* 0x000fe20003800000 */
[----:B------:R-:W-:Y:S02]  /*17cb0*/  IADD3 R35, P2, R35, 0x88, RZ ;  /* 0x0000008823237810 */ /* 0x000fe40007f5e0ff */
[----:B------:R-:W-:Y:S02]  /*17cc0*/  F2FP.F16.E5M2.UNPACK_B R4, R4 ;  /* 0x00000004ff04723e */ /* 0x000fe400020004ff */
[----:B------:R-:W-:Y:S01]  /*17cd0*/  PRMT R6, RZ, 0x7610, R6 ;  /* 0x00007610ff067816 */ /* 0x000fe20000000006 */
[----:B------:R-:W-:Y:S01]  /*17ce0*/  IMAD.X R38, RZ, RZ, R39, P2 ;  /* 0x000000ffff267224 */ /* 0x000fe200010e0627 */
[----:B------:R-:W-:Y:S01]  /*17cf0*/  ISETP.GE.AND P2, PT, R34, 0x89, PT ;  /* 0x000000892200780c */ /* 0x000fe20003f46270 */
[----:B------:R-:W-:-:S02]  /*17d00*/  HADD2.F32 R4, -RZ, R4.H0_H0 ;  /* 0x20000004ff047230 */ /* 0x000fc40000004100 */
[----:B------:R-:W-:Y:S01]  /*17d10*/  IMAD R38, R38, UR6, RZ ;  /* 0x0000000626267c24 */ /* 0x000fe2000f8e02ff */
[----:B------:R-:W-:Y:S01]  /*17d20*/  ISETP.LT.OR P5, PT, R0, 0x1, !P2 ;  /* 0x000000010000780c */ /* 0x000fe200057a1670 */
[----:B------:R-:W-:-:S04]  /*17d30*/  IMAD.WIDE.U32 R36, R35, UR6, R36 ;  /* 0x0000000623247c25 */ /* 0x000fc8000f8e0024 */
[----:B------:R-:W-:Y:S01]  /*17d40*/  FMUL R4, R4, UR21 ;  /* 0x0000001504047c20 */ /* 0x000fe20008400000 */
[----:B------:R-:W-:-:S03]  /*17d50*/  IMAD R35, R35, UR7, R38 ;  /* 0x0000000723237c24 */ /* 0x000fc6000f8e0226 */
[----:B---3--:R-:W-:Y:S01]  /*17d60*/  FFMA R5, R5, UR20, R4 ;  /* 0x0000001405057c23 */ /* 0x008fe20008000004 */
[----:B------:R-:W-:-:S04]  /*17d70*/  IADD3 R4, P6, R36, UR10, RZ ;  /* 0x0000000a24047c10 */ /* 0x000fc8000ffde0ff */
[----:B0-----:R-:W-:Y:S02]  /*17d80*/  F2FP.SATFINITE.E5M2.F32.PACK_AB_MERGE_C R7, RZ, R5, RZ ;  /* 0x00000005ff07723e */ /* 0x001fe400048060ff */
[----:B------:R-:W-:-:S03]  /*17d90*/  IADD3.X R5, R37, UR11, R35, P6, !PT ;  /* 0x0000000b25057c10 */ /* 0x000fc6000b7fe423 */
[----:B------:R0:W-:Y:S01]  /*17da0*/  @!P3 STG.E.U8 desc[UR14][R30.64+0x1], R7 ;  /* 0x000001071e00b986 */ /* 0x0001e2000c10110e */
[----:B------:R-:W-:Y:S05]  /*17db0*/  @P5 BRA `(.L_x_300) ;  /* 0x0000000000045947 */ /* 0x000fea0003800000 */
[----:B------:R3:W5:Y:S02]  /*17dc0*/  LDG.E.U8 R6, desc[UR14][R4.64] ;  /* 0x0000000e04067981 */ /* 0x000764000c1e1100 */
.L_x_300:
[----:B------:R-:W-:Y:S05]  /*17dd0*/  BSYNC B1 ;  /* 0x0000000000017941 */ /* 0x000fea0003800000 */
.L_x_299:
        /* <DEDUP_REMOVED lines=13> */
.L_x_302:
[----:B------:R-:W-:Y:S05]  /*17eb0*/  BSYNC B1 ;  /* 0x0000000000017941 */ /* 0x000fea0003800000 */
.L_x_301:
        /* <DEDUP_REMOVED lines=13> */
.L_x_304:
[----:B------:R-:W-:Y:S05]  /*17f90*/  BSYNC B1 ;  /* 0x0000000000017941 */ /* 0x000fea0003800000 */
.L_x_303:
        /* <DEDUP_REMOVED lines=13> */
.L_x_306:
[----:B------:R-:W-:Y:S05]  /*18070*/  BSYNC B1 ;  /* 0x0000000000017941 */ /* 0x000fea0003800000 */
.L_x_305:
        /* <DEDUP_REMOVED lines=13> */
.L_x_308:
[----:B------:R-:W-:Y:S05]  /*18150*/  BSYNC B1 ;  /* 0x0000000000017941 */ /* 0x000fea0003800000 */
.L_x_307:
        /* <DEDUP_REMOVED lines=13> */
.L_x_310:
[----:B------:R-:W-:Y:S05]  /*18230*/  BSYNC B1 ;  /* 0x0000000000017941 */ /* 0x000fea0003800000 */
.L_x_309:
        /* <DEDUP_REMOVED lines=13> */
.L_x_312:
[----:B------:R-:W-:Y:S05]  /*18310*/  BSYNC B1 ;  /* 0x0000000000017941 */ /* 0x000fea0003800000 */
.L_x_311:
        /* <DEDUP_REMOVED lines=13> */
.L_x_314:
[----:B------:R-:W-:Y:S05]  /*183f0*/  BSYNC B1 ;  /* 0x0000000000017941 */ /* 0x000fea0003800000 */
.L_x_313:
        /* <DEDUP_REMOVED lines=13> */
.L_x_316:
[----:B------:R-:W-:Y:S05]  /*184d0*/  BSYNC B1 ;  /* 0x0000000000017941 */ /* 0x000fea0003800000 */
.L_x_315:
        /* <DEDUP_REMOVED lines=13> */
.L_x_318:
[----:B------:R-:W-:Y:S05]  /*185b0*/  BSYNC B1 ;  /* 0x0000000000017941 */ /* 0x000fea0003800000 */
.L_x_317:
        /* <DEDUP_REMOVED lines=13> */
.L_x_320:
[----:B------:R-:W-:Y:S05]  /*18690*/  BSYNC B1 ;  /* 0x0000000000017941 */ /* 0x000fea0003800000 */
.L_x_319:
        /* <DEDUP_REMOVED lines=13> */
.L_x_322:
[----:B------:R-:W-:Y:S05]  /*18770*/  BSYNC B1 ;  /* 0x0000000000017941 */ /* 0x000fea0003800000 */
.L_x_321:
        /* <DEDUP_REMOVED lines=13> */
.L_x_324:
[----:B------:R-:W-:Y:S05]  /*18850*/  BSYNC B1 ;  /* 0x0000000000017941 */ /* 0x000fea0003800000 */
.L_x_323:
        /* <DEDUP_REMOVED lines=13> */
.L_x_326:
[----:B------:R-:W-:Y:S05]  /*18930*/  BSYNC B1 ;  /* 0x0000000000017941 */ /* 0x000fea0003800000 */
.L_x_325:
        /* <DEDUP_REMOVED lines=13> */
.L_x_328:
[----:B------:R-:W-:Y:S05]  /*18a10*/  BSYNC B1 ;  /* 0x0000000000017941 */ /* 0x000fea0003800000 */
.L_x_327:
        /* <DEDUP_REMOVED lines=13> */
.L_x_330:
[----:B------:R-:W-:Y:S05]  /*18af0*/  BSYNC B1 ;  /* 0x0000000000017941 */ /* 0x000fea0003800000 */
.L_x_329:
        /* <DEDUP_REMOVED lines=13> */
.L_x_332:
[----:B------:R-:W-:Y:S05]  /*18bd0*/  BSYNC B1 ;  /* 0x0000000000017941 */ /* 0x000fea0003800000 */
.L_x_331:
        /* <DEDUP_REMOVED lines=13> */
.L_x_334:
[----:B------:R-:W-:Y:S05]  /*18cb0*/  BSYNC B1 ;  /* 0x0000000000017941 */ /* 0x000fea0003800000 */
.L_x_333:
        /* <DEDUP_REMOVED lines=13> */
.L_x_336:
[----:B------:R-:W-:Y:S05]  /*18d90*/  BSYNC B1 ;  /* 0x0000000000017941 */ /* 0x000fea0003800000 */
.L_x_335:
        /* <DEDUP_REMOVED lines=13> */
.L_x_338:
[----:B------:R-:W-:Y:S05]  /*18e70*/  BSYNC B1 ;  /* 0x0000000000017941 */ /* 0x000fea0003800000 */
.L_x_337:
        /* <DEDUP_REMOVED lines=13> */
.L_x_340:
[----:B------:R-:W-:Y:S05]  /*18f50*/  BSYNC B1 ;  /* 0x0000000000017941 */ /* 0x000fea0003800000 */
.L_x_339:
        /* <DEDUP_REMOVED lines=13> */
.L_x_342:
[----:B------:R-:W-:Y:S05]  /*19030*/  BSYNC B1 ;  /* 0x0000000000017941 */ /* 0x000fea0003800000 */
.L_x_341:
        /* <DEDUP_REMOVED lines=13> */
.L_x_344:
[----:B------:R-:W-:Y:S05]  /*19110*/  BSYNC B1 ;  /* 0x0000000000017941 */ /* 0x000fea0003800000 */
.L_x_343:
        /* <DEDUP_REMOVED lines=13> */
.L_x_346:
[----:B------:R-:W-:Y:S05]  /*191f0*/  BSYNC B1 ;  /* 0x0000000000017941 */ /* 0x000fea0003800000 */
.L_x_345:
        /* <DEDUP_REMOVED lines=13> */
.L_x_348:
[----:B------:R-:W-:Y:S05]  /*192d0*/  BSYNC B1 ;  /* 0x0000000000017941 */ /* 0x000fea0003800000 */
.L_x_347:
        /* <DEDUP_REMOVED lines=13> */
.L_x_350:
[----:B------:R-:W-:Y:S05]  /*193b0*/  BSYNC B1 ;  /* 0x0000000000017941 */ /* 0x000fea0003800000 */
.L_x_349:
        /* <DEDUP_REMOVED lines=13> */
.L_x_352:
[----:B------:R-:W-:Y:S05]  /*19490*/  BSYNC B1 ;  /* 0x0000000000017941 */ /* 0x000fea0003800000 */
.L_x_351:
        /* <DEDUP_REMOVED lines=13> */
.L_x_354:
[----:B------:R-:W-:Y:S05]  /*19570*/  BSYNC B1 ;  /* 0x0000000000017941 */ /* 0x000fea0003800000 */
.L_x_353:
        /* <DEDUP_REMOVED lines=13> */
.L_x_356:
[----:B------:R-:W-:Y:S05]  /*19650*/  BSYNC B1 ;  /* 0x0000000000017941 */ /* 0x000fea0003800000 */
.L_x_355:
        /* <DEDUP_REMOVED lines=13> */
.L_x_358:
[----:B------:R-:W-:Y:S05]  /*19730*/  BSYNC B1 ;  /* 0x0000000000017941 */ /* 0x000fea0003800000 */
.L_x_357:
        /* <DEDUP_REMOVED lines=13> */
.L_x_360:
[----:B------:R-:W-:Y:S05]  /*19810*/  BSYNC B1 ;  /* 0x0000000000017941 */ /* 0x000fea0003800000 */
.L_x_359:
        /* <DEDUP_REMOVED lines=13> */
.L_x_362:
[----:B------:R-:W-:Y:S05]  /*198f0*/  BSYNC B1 ;  /* 0x0000000000017941 */ /* 0x000fea0003800000 */
.L_x_361:
        /* <DEDUP_REMOVED lines=13> */
.L_x_364:
[----:B------:R-:W-:Y:S05]  /*199d0*/  BSYNC B1 ;  /* 0x0000000000017941 */ /* 0x000fea0003800000 */
.L_x_363:
        /* <DEDUP_REMOVED lines=13> */
.L_x_366:
[----:B------:R-:W-:Y:S05]  /*19ab0*/  BSYNC B1 ;  /* 0x0000000000017941 */ /* 0x000fea0003800000 */
.L_x_365:
        /* <DEDUP_REMOVED lines=13> */
.L_x_368:
[----:B------:R-:W-:Y:S05]  /*19b90*/  BSYNC B1 ;  /* 0x0000000000017941 */ /* 0x000fea0003800000 */
.L_x_367:
        /* <DEDUP_REMOVED lines=13> */
.L_x_370:
[----:B------:R-:W-:Y:S05]  /*19c70*/  BSYNC B1 ;  /* 0x0000000000017941 */ /* 0x000fea0003800000 */
.L_x_369:
        /* <DEDUP_REMOVED lines=13> */
.L_x_372:
[----:B------:R-:W-:Y:S05]  /*19d50*/  BSYNC B1 ;  /* 0x0000000000017941 */ /* 0x000fea0003800000 */
.L_x_371:
        /* <DEDUP_REMOVED lines=13> */
.L_x_374:
[----:B------:R-:W-:Y:S05]  /*19e30*/  BSYNC B1 ;  /* 0x0000000000017941 */ /* 0x000fea0003800000 */
.L_x_373:
        /* <DEDUP_REMOVED lines=13> */
.L_x_376:
[----:B------:R-:W-:Y:S05]  /*19f10*/  BSYNC B1 ;  /* 0x0000000000017941 */ /* 0x000fea0003800000 */
.L_x_375:
        /* <DEDUP_REMOVED lines=13> */
.L_x_378:
[----:B------:R-:W-:Y:S05]  /*19ff0*/  BSYNC B1 ;  /* 0x0000000000017941 */ /* 0x000fea0003800000 */
.L_x_377:
        /* <DEDUP_REMOVED lines=13> */
.L_x_380:
[----:B------:R-:W-:Y:S05]  /*1a0d0*/  BSYNC B1 ;  /* 0x0000000000017941 */ /* 0x000fea0003800000 */
.L_x_379:
        /* <DEDUP_REMOVED lines=13> */
.L_x_382:
[----:B------:R-:W-:Y:S05]  /*1a1b0*/  BSYNC B1 ;  /* 0x0000000000017941 */ /* 0x000fea0003800000 */
.L_x_381:
        /* <DEDUP_REMOVED lines=13> */
.L_x_384:
[----:B------:R-:W-:Y:S05]  /*1a290*/  BSYNC B1 ;  /* 0x0000000000017941 */ /* 0x000fea0003800000 */
.L_x_383:
        /* <DEDUP_REMOVED lines=13> */
.L_x_386:
[----:B------:R-:W-:Y:S05]  /*1a370*/  BSYNC B1 ;  /* 0x0000000000017941 */ /* 0x000fea0003800000 */
.L_x_385:
        /* <DEDUP_REMOVED lines=13> */
.L_x_388:
[----:B------:R-:W-:Y:S05]  /*1a450*/  BSYNC B1 ;  /* 0x0000000000017941 */ /* 0x000fea0003800000 */
.L_x_387:
        /* <DEDUP_REMOVED lines=13> */
.L_x_390:
[----:B------:R-:W-:Y:S05]  /*1a530*/  BSYNC B1 ;  /* 0x0000000000017941 */ /* 0x000fea0003800000 */
.L_x_389:
        /* <DEDUP_REMOVED lines=13> */
.L_x_392:
[----:B------:R-:W-:Y:S05]  /*1a610*/  BSYNC B1 ;  /* 0x0000000000017941 */ /* 0x000fea0003800000 */
.L_x_391:
        /* <DEDUP_REMOVED lines=13> */
.L_x_394:
[----:B------:R-:W-:Y:S05]  /*1a6f0*/  BSYNC B1 ;  /* 0x0000000000017941 */ /* 0x000fea0003800000 */
.L_x_393:
        /* <DEDUP_REMOVED lines=13> */
.L_x_396:
[----:B------:R-:W-:Y:S05]  /*1a7d0*/  BSYNC B1 ;  /* 0x0000000000017941 */ /* 0x000fea0003800000 */
.L_x_395:
        /* <DEDUP_REMOVED lines=13> */
.L_x_398:
[----:B------:R-:W-:Y:S05]  /*1a8b0*/  BSYNC B1 ;  /* 0x0000000000017941 */ /* 0x000fea0003800000 */
.L_x_397:
        /* <DEDUP_REMOVED lines=13> */
.L_x_400:
[----:B------:R-:W-:Y:S05]  /*1a990*/  BSYNC B1 ;  /* 0x0000000000017941 */ /* 0x000fea0003800000 */
.L_x_399:
        /* <DEDUP_REMOVED lines=13> */
.L_x_402:
[----:B------:R-:W-:Y:S05]  /*1aa70*/  BSYNC B1 ;  /* 0x0000000000017941 */ /* 0x000fea0003800000 */
.L_x_401:
        /* <DEDUP_REMOVED lines=13> */
.L_x_404:
[----:B------:R-:W-:Y:S05]  /*1ab50*/  BSYNC B1 ;  /* 0x0000000000017941 */ /* 0x000fea0003800000 */
.L_x_403:
        /* <DEDUP_REMOVED lines=13> */
.L_x_406:
[----:B------:R-:W-:Y:S05]  /*1ac30*/  BSYNC B1 ;  /* 0x0000000000017941 */ /* 0x000fea0003800000 */
.L_x_405:
        /* <DEDUP_REMOVED lines=13> */
.L_x_408:
[----:B------:R-:W-:Y:S05]  /*1ad10*/  BSYNC B1 ;  /* 0x0000000000017941 */ /* 0x000fea0003800000 */
.L_x_407:
        /* <DEDUP_REMOVED lines=13> */
.L_x_410:
[----:B------:R-:W-:Y:S05]  /*1adf0*/  BSYNC B1 ;  /* 0x0000000000017941 */ /* 0x000fea0003800000 */
.L_x_409:
        /* <DEDUP_REMOVED lines=13> */
.L_x_412:
[----:B------:R-:W-:Y:S05]  /*1aed0*/  BSYNC B1 ;  /* 0x0000000000017941 */ /* 0x000fea0003800000 */
.L_x_411:
        /* <DEDUP_REMOVED lines=13> */
.L_x_414:
[----:B------:R-:W-:Y:S05]  /*1afb0*/  BSYNC B1 ;  /* 0x0000000000017941 */ /* 0x000fea0003800000 */
.L_x_413:
        /* <DEDUP_REMOVED lines=13> */
.L_x_416:
[----:B------:R-:W-:Y:S05]  /*1b090*/  BSYNC B1 ;  /* 0x0000000000017941 */ /* 0x000fea0003800000 */
.L_x_415:
        /* <DEDUP_REMOVED lines=13> */
.L_x_418:
[----:B------:R-:W-:Y:S05]  /*1b170*/  BSYNC B1 ;  /* 0x0000000000017941 */ /* 0x000fea0003800000 */
.L_x_417:
        /* <DEDUP_REMOVED lines=13> */
.L_x_420:
[----:B------:R-:W-:Y:S05]  /*1b250*/  BSYNC B1 ;  /* 0x0000000000017941 */ /* 0x000fea0003800000 */
.L_x_419:
        /* <DEDUP_REMOVED lines=13> */
.L_x_422:
[----:B------:R-:W-:Y:S05]  /*1b330*/  BSYNC B1 ;  /* 0x0000000000017941 */ /* 0x000fea0003800000 */
.L_x_421:
        /* <DEDUP_REMOVED lines=13> */
.L_x_424:
[----:B------:R-:W-:Y:S05]  /*1b410*/  BSYNC B1 ;  /* 0x0000000000017941 */ /* 0x000fea0003800000 */
.L_x_423:
        /* <DEDUP_REMOVED lines=13> */
.L_x_426:
[----:B------:R-:W-:Y:S05]  /*1b4f0*/  BSYNC B1 ;  /* 0x0000000000017941 */ /* 0x000fea0003800000 */
.L_x_425:
        /* <DEDUP_REMOVED lines=13> */
.L_x_428:
[----:B------:R-:W-:Y:S05]  /*1b5d0*/  BSYNC B1 ;  /* 0x0000000000017941 */ /* 0x000fea0003800000 */
.L_x_427:
        /* <DEDUP_REMOVED lines=13> */
.L_x_430:
[----:B------:R-:W-:Y:S05]  /*1b6b0*/  BSYNC B1 ;  /* 0x0000000000017941 */ /* 0x000fea0003800000 */
.L_x_429:
        /* <DEDUP_REMOVED lines=13> */
.L_x_432:
[----:B------:R-:W-:Y:S05]  /*1b790*/  BSYNC B1 ;  /* 0x0000000000017941 */ /* 0x000fea0003800000 */
.L_x_431:
        /* <DEDUP_REMOVED lines=13> */
.L_x_434:
[----:B------:R-:W-:Y:S05]  /*1b870*/  BSYNC B1 ;  /* 0x0000000000017941 */ /* 0x000fea0003800000 */
.L_x_433:
        /* <DEDUP_REMOVED lines=13> */
.L_x_436:
[----:B------:R-:W-:Y:S05]  /*1b950*/  BSYNC B1 ;  /* 0x0000000000017941 */ /* 0x000fea0003800000 */
.L_x_435:
        /* <DEDUP_REMOVED lines=13> */
.L_x_438:
[----:B------:R-:W-:Y:S05]  /*1ba30*/  BSYNC B1 ;  /* 0x0000000000017941 */ /* 0x000fea0003800000 */
.L_x_437:
        /* <DEDUP_REMOVED lines=13> */
.L_x_440:
[----:B------:R-:W-:Y:S05]  /*1bb10*/  BSYNC B1 ;  /* 0x0000000000017941 */ /* 0x000fea0003800000 */
.L_x_439:
        /* <DEDUP_REMOVED lines=13> */
.L_x_442:
[----:B------:R-:W-:Y:S05]  /*1bbf0*/  BSYNC B1 ;  /* 0x0000000000017941 */ /* 0x000fea0003800000 */
.L_x_441:
        /* <DEDUP_REMOVED lines=13> */
.L_x_444:
[----:B------:R-:W-:Y:S05]  /*1bcd0*/  BSYNC B1 ;  /* 0x0000000000017941 */ /* 0x000fea0003800000 */
.L_x_443:
        /* <DEDUP_REMOVED lines=13> */
.L_x_446:
[----:B------:R-:W-:Y:S05]  /*1bdb0*/  BSYNC B1 ;  /* 0x0000000000017941 */ /* 0x000fea0003800000 */
.L_x_445:
        /* <DEDUP_REMOVED lines=13> */
.L_x_448:
[----:B------:R-:W-:Y:S05]  /*1be90*/  BSYNC B1 ;  /* 0x0000000000017941 */ /* 0x000fea0003800000 */
.L_x_447:
        /* <DEDUP_REMOVED lines=13> */
.L_x_450:
[----:B------:R-:W-:Y:S05]  /*1bf70*/  BSYNC B1 ;  /* 0x0000000000017941 */ /* 0x000fea0003800000 */
.L_x_449:
        /* <DEDUP_REMOVED lines=13> */
.L_x_452:
[----:B------:R-:W-:Y:S05]  /*1c050*/  BSYNC B1 ;  /* 0x0000000000017941 */ /* 0x000fea0003800000 */
.L_x_451:
        /* <DEDUP_REMOVED lines=13> */
.L_x_454:
[----:B------:R-:W-:Y:S05]  /*1c130*/  BSYNC B1 ;  /* 0x0000000000017941 */ /* 0x000fea0003800000 */
.L_x_453:
        /* <DEDUP_REMOVED lines=13> */
.L_x_456:
[----:B------:R-:W-:Y:S05]  /*1c210*/  BSYNC B1 ;  /* 0x0000000000017941 */ /* 0x000fea0003800000 */
.L_x_455:
        /* <DEDUP_REMOVED lines=13> */
.L_x_458:
[----:B------:R-:W-:Y:S05]  /*1c2f0*/  BSYNC B1 ;  /* 0x0000000000017941 */ /* 0x000fea0003800000 */
.L_x_457:
        /* <DEDUP_REMOVED lines=13> */
.L_x_460:
[----:B------:R-:W-:Y:S05]  /*1c3d0*/  BSYNC B1 ;  /* 0x0000000000017941 */ /* 0x000fea0003800000 */
.L_x_459:
        /* <DEDUP_REMOVED lines=13> */
.L_x_462:
[----:B------:R-:W-:Y:S05]  /*1c4b0*/  BSYNC B1 ;  /* 0x0000000000017941 */ /* 0x000fea0003800000 */
.L_x_461:
        /* <DEDUP_REMOVED lines=13> */
.L_x_464:
[----:B------:R-:W-:Y:S05]  /*1c590*/  BSYNC B1 ;  /* 0x0000000000017941 */ /* 0x000fea0003800000 */
.L_x_463:
        /* <DEDUP_REMOVED lines=13> */
.L_x_466:
[----:B------:R-:W-:Y:S05]  /*1c670*/  BSYNC B1 ;  /* 0x0000000000017941 */ /* 0x000fea0003800000 */
.L_x_465:
        /* <DEDUP_REMOVED lines=13> */
.L_x_468:
[----:B------:R-:W-:Y:S05]  /*1c750*/  BSYNC B1 ;  /* 0x0000000000017941 */ /* 0x000fea0003800000 */
.L_x_467:
        /* <DEDUP_REMOVED lines=13> */
.L_x_470:
[----:B------:R-:W-:Y:S05]  /*1c830*/  BSYNC B1 ;  /* 0x0000000000017941 */ /* 0x000fea0003800000 */
.L_x_469:
        /* <DEDUP_REMOVED lines=13> */
.L_x_472:
[----:B------:R-:W-:Y:S05]  /*1c910*/  BSYNC B1 ;  /* 0x0000000000017941 */ /* 0x000fea0003800000 */
.L_x_471:
        /* <DEDUP_REMOVED lines=13> */
.L_x_474:
[----:B------:R-:W-:Y:S05]  /*1c9f0*/  BSYNC B1 ;  /* 0x0000000000017941 */ /* 0x000fea0003800000 */
.L_x_473:
        /* <DEDUP_REMOVED lines=13> */
.L_x_476:
[----:B------:R-:W-:Y:S05]  /*1cad0*/  BSYNC B1 ;  /* 0x0000000000017941 */ /* 0x000fea0003800000 */
.L_x_475:
        /* <DEDUP_REMOVED lines=13> */
.L_x_478:
[----:B------:R-:W-:Y:S05]  /*1cbb0*/  BSYNC B1 ;  /* 0x0000000000017941 */ /* 0x000fea0003800000 */
.L_x_477:
        /* <DEDUP_REMOVED lines=13> */
.L_x_480:
[----:B------:R-:W-:Y:S05]  /*1cc90*/  BSYNC B1 ;  /* 0x0000000000017941 */ /* 0x000fea0003800000 */
.L_x_479:
        /* <DEDUP_REMOVED lines=13> */
.L_x_482:
[----:B------:R-:W-:Y:S05]  /*1cd70*/  BSYNC B1 ;  /* 0x0000000000017941 */ /* 0x000fea0003800000 */
.L_x_481:
        /* <DEDUP_REMOVED lines=13> */
.L_x_484:
[----:B------:R-:W-:Y:S05]  /*1ce50*/  BSYNC B1 ;  /* 0x0000000000017941 */ /* 0x000fea0003800000 */
.L_x_483:
        /* <DEDUP_REMOVED lines=13> */
.L_x_486:
[----:B------:R-:W-:Y:S05]  /*1cf30*/  BSYNC B1 ;  /* 0x0000000000017941 */ /* 0x000fea0003800000 */
.L_x_485:
        /* <DEDUP_REMOVED lines=13> */
.L_x_488:
[----:B------:R-:W-:Y:S05]  /*1d010*/  BSYNC B1 ;  /* 0x0000000000017941 */ /* 0x000fea0003800000 */
.L_x_487:
        /* <DEDUP_REMOVED lines=13> */
.L_x_490:
[----:B------:R-:W-:Y:S05]  /*1d0f0*/  BSYNC B1 ;  /* 0x0000000000017941 */ /* 0x000fea0003800000 */
.L_x_489:
        /* <DEDUP_REMOVED lines=13> */
.L_x_492:
[----:B------:R-:W-:Y:S05]  /*1d1d0*/  BSYNC B1 ;  /* 0x0000000000017941 */ /* 0x000fea0003800000 */
.L_x_491:
        /* <DEDUP_REMOVED lines=13> */
.L_x_494:
[----:B------:R-:W-:Y:S05]  /*1d2b0*/  BSYNC B1 ;  /* 0x0000000000017941 */ /* 0x000fea0003800000 */
.L_x_493:
        /* <DEDUP_REMOVED lines=13> */
.L_x_496:
[----:B------:R-:W-:Y:S05]  /*1d390*/  BSYNC B1 ;  /* 0x0000000000017941 */ /* 0x000fea0003800000 */
.L_x_495:
        /* <DEDUP_REMOVED lines=13> */
.L_x_498:
[----:B------:R-:W-:Y:S05]  /*1d470*/  BSYNC B1 ;  /* 0x0000000000017941 */ /* 0x000fea0003800000 */
.L_x_497:
        /* <DEDUP_REMOVED lines=13> */
.L_x_500:
[----:B------:R-:W-:Y:S05]  /*1d550*/  BSYNC B1 ;  /* 0x0000000000017941 */ /* 0x000fea0003800000 */
.L_x_499:
        /* <DEDUP_REMOVED lines=13> */
.L_x_502:
[----:B------:R-:W-:Y:S05]  /*1d630*/  BSYNC B1 ;  /* 0x0000000000017941 */ /* 0x000fea0003800000 */
.L_x_501:
        /* <DEDUP_REMOVED lines=13> */
.L_x_504:
[----:B------:R-:W-:Y:S05]  /*1d710*/  BSYNC B1 ;  /* 0x0000000000017941 */ /* 0x000fea0003800000 */
.L_x_503:
        /* <DEDUP_REMOVED lines=13> */
.L_x_506:
[----:B------:R-:W-:Y:S05]  /*1d7f0*/  BSYNC B1 ;  /* 0x0000000000017941 */ /* 0x000fea0003800000 */
.L_x_505:
        /* <DEDUP_REMOVED lines=13> */
.L_x_508:
[----:B------:R-:W-:Y:S05]  /*1d8d0*/  BSYNC B1 ;  /* 0x0000000000017941 */ /* 0x000fea0003800000 */
.L_x_507:
        /* <DEDUP_REMOVED lines=13> */
.L_x_510:
[----:B------:R-:W-:Y:S05]  /*1d9b0*/  BSYNC B1 ;  /* 0x0000000000017941 */ /* 0x000fea0003800000 */
.L_x_509:
        /* <DEDUP_REMOVED lines=13> */
.L_x_512:
[----:B------:R-:W-:Y:S05]  /*1da90*/  BSYNC B1 ;  /* 0x0000000000017941 */ /* 0x000fea0003800000 */
.L_x_511:
        /* <DEDUP_REMOVED lines=13> */
.L_x_514:
[----:B------:R-:W-:Y:S05]  /*1db70*/  BSYNC B1 ;  /* 0x0000000000017941 */ /* 0x000fea0003800000 */
.L_x_513:
        /* <DEDUP_REMOVED lines=13> */
.L_x_516:
[----:B------:R-:W-:Y:S05]  /*1dc50*/  BSYNC B1 ;  /* 0x0000000000017941 */ /* 0x000fea0003800000 */
.L_x_515:
        /* <DEDUP_REMOVED lines=13> */
.L_x_518:
[----:B------:R-:W-:Y:S05]  /*1dd30*/  BSYNC B1 ;  /* 0x0000000000017941 */ /* 0x000fea0003800000 */
.L_x_517:
        /* <DEDUP_REMOVED lines=13> */
.L_x_520:
[----:B------:R-:W-:Y:S05]  /*1de10*/  BSYNC B1 ;  /* 0x0000000000017941 */ /* 0x000fea0003800000 */
.L_x_519:
        /* <DEDUP_REMOVED lines=13> */
.L_x_522:
[----:B------:R-:W-:Y:S05]  /*1def0*/  BSYNC B1 ;  /* 0x0000000000017941 */ /* 0x000fea0003800000 */
.L_x_521:
        /* <DEDUP_REMOVED lines=13> */
.L_x_524:
[----:B------:R-:W-:Y:S05]  /*1dfd0*/  BSYNC B1 ;  /* 0x0000000000017941 */ /* 0x000fea0003800000 */
.L_x_523:
        /* <DEDUP_REMOVED lines=13> */
.L_x_526:
[----:B------:R-:W-:Y:S05]  /*1e0b0*/  BSYNC B1 ;  /* 0x0000000000017941 */ /* 0x000fea0003800000 */
.L_x_525:
        /* <DEDUP_REMOVED lines=13> */
.L_x_528:
[----:B------:R-:W-:Y:S05]  /*1e190*/  BSYNC B1 ;  /* 0x0000000000017941 */ /* 0x000fea0003800000 */
.L_x_527:
        /* <DEDUP_REMOVED lines=13> */
.L_x_530:
[----:B------:R-:W-:Y:S05]  /*1e270*/  BSYNC B1 ;  /* 0x0000000000017941 */ /* 0x000fea0003800000 */
.L_x_529:
        /* <DEDUP_REMOVED lines=13> */
.L_x_532:
[----:B------:R-:W-:Y:S05]  /*1e350*/  BSYNC B1 ;  /* 0x0000000000017941 */ /* 0x000fea0003800000 */
.L_x_531:
        /* <DEDUP_REMOVED lines=13> */
.L_x_534:
[----:B------:R-:W-:Y:S05]  /*1e430*/  BSYNC B1 ;  /* 0x0000000000017941 */ /* 0x000fea0003800000 */
.L_x_533:
        /* <DEDUP_REMOVED lines=13> */
.L_x_536:
[----:B------:R-:W-:Y:S05]  /*1e510*/  BSYNC B1 ;  /* 0x0000000000017941 */ /* 0x000fea0003800000 */
.L_x_535:
        /* <DEDUP_REMOVED lines=13> */
.L_x_538:
[----:B------:R-:W-:Y:S05]  /*1e5f0*/  BSYNC B1 ;  /* 0x0000000000017941 */ /* 0x000fea0003800000 */
.L_x_537:
        /* <DEDUP_REMOVED lines=13> */
.L_x_540:
[----:B------:R-:W-:Y:S05]  /*1e6d0*/  BSYNC B1 ;  /* 0x0000000000017941 */ /* 0x000fea0003800000 */
.L_x_539:
        /* <DEDUP_REMOVED lines=13> */
.L_x_542:
[----:B------:R-:W-:Y:S05]  /*1e7b0*/  BSYNC B1 ;  /* 0x0000000000017941 */ /* 0x000fea0003800000 */
.L_x_541:
        /* <DEDUP_REMOVED lines=13> */
.L_x_544:
[----:B------:R-:W-:Y:S05]  /*1e890*/  BSYNC B1 ;  /* 0x0000000000017941 */ /* 0x000fea0003800000 */
.L_x_543:
        /* <DEDUP_REMOVED lines=13> */
.L_x_546:
[----:B------:R-:W-:Y:S05]  /*1e970*/  BSYNC B1 ;  /* 0x0000000000017941 */ /* 0x000fea0003800000 */
.L_x_545:
[----:B--234-:R-:W2:Y:S01]  /*1e980*/  LDL.LU R3, [R1+0x448] ;  /* 0x0004480001037983 */ /* 0x01cea20000300800 */
[----:B-----5:R-:W-:Y:S01]  /*1e990*/  LOP3.LUT R6, R6, 0xff, RZ, 0xc0, !PT ;  /* 0x000000ff06067812 */ /* 0x020fe200078ec0ff */
[----:B------:R-:W-:Y:S01]  /*1e9a0*/  BSSY B1, `(.L_x_547) ;  /* 0x000000b000017945 */ /* 0x000fe20003800000 */
[----:B------:R-:W-:Y:S02]  /*1e9b0*/  ISETP.LT.OR P3, PT, R0, 0xf9, !P2 ;  /* 0x000000f90000780c */ /* 0x000fe40005761670 */
[----:B------:R-:W-:Y:S02]  /*1e9c0*/  F2FP.F16.E5M2.UNPACK_B R6, R6 ;  /* 0x00000006ff06723e */ /* 0x000fe400020004ff */
[----:B------:R-:W-:-:S03]  /*1e9d0*/  PRMT R2, RZ, 0x7610, R2 ;  /* 0x00007610ff027816 */ /* 0x000fc60000000002 */
[----:B------:R-:W-:-:S05]  /*1e9e0*/  HADD2.F32 R6, -RZ, R6.H0_H0 ;  /* 0x20000006ff067230 */ /* 0x000fca0000004100 */
[----:B------:R-:W-:-:S04]  /*1e9f0*/  FMUL R6, R6, UR21 ;  /* 0x0000001506067c20 */ /* 0x000fc80008400000 */
[----:B--2---:R-:W-:-:S05]  /*1ea00*/  FFMA R6, R3, UR20, R6 ;  /* 0x0000001403067c23 */ /* 0x004fca0008000006 */
[----:B------:R-:W-:-:S05]  /*1ea10*/  F2FP.SATFINITE.E5M2.F32.PACK_AB_MERGE_C R3, RZ, R6, RZ ;  /* 0x00000006ff03723e */ /* 0x000fca00048060ff */
[----:B------:R2:W-:Y:S01]  /*1ea20*/  @!P1 STG.E.U8 desc[UR14][R30.64+0xf9], R3 ;  /* 0x0000f9031e009986 */ /* 0x0005e2000c10110e */
[----:B------:R-:W-:Y:S05]  /*1ea30*/  @P3 BRA `(.L_x_548) ;  /* 0x0000000000043947 */ /* 0x000fea0003800000 */
[----:B------:R3:W5:Y:S02]  /*1ea40*/  LDG.E.U8 R2, desc[UR14][R4.64+0xf8] ;  /* 0x0000f80e04027981 */ /* 0x000764000c1e1100 */
.L_x_548:
[----:B------:R-:W-:Y:S05]  /*1ea50*/  BSYNC B1 ;  /* 0x0000000000017941 */ /* 0x000fea0003800000 */
.L_x_547:
[----:B--2---:R-:W2:Y:S01]  /*1ea60*/  LDL.LU R3, [R1+0x44c] ;  /* 0x00044c0001037983 */ /* 0x004ea20000300800 */
        /* <DEDUP_REMOVED lines=12> */
.L_x_550:
[----:B------:R-:W-:Y:S05]  /*1eb30*/  BSYNC B1 ;  /* 0x0000000000017941 */ /* 0x000fea0003800000 */
.L_x_549:
[----:B------:R-:W-:Y:S05]  /*1eb40*/  @P2 BRA `(.L_x_551) ;  /* 0x0000004800882947 */ /* 0x000fea0003800000 */
[----:B------:R-:W2:Y:S01]  /*1eb50*/  LDL.LU R2, [R1+0x450] ;  /* 0x0004500001027983 */ /* 0x000ea20000300800 */
[----:B-----5:R-:W-:-:S04]  /*1eb60*/  LOP3.LUT R0, R0, 0xff, RZ, 0xc0, !PT ;  /* 0x000000ff00007812 */ /* 0x020fc800078ec0ff */
[----:B------:R-:W-:-:S05]  /*1eb70*/  F2FP.F16.E5M2.UNPACK_B R0, R0 ;  /* 0x00000000ff00723e */ /* 0x000fca00020004ff */
[----:B------:R-:W-:-:S05]  /*1eb80*/  HADD2.F32 R0, -RZ, R0.H0_H0 ;  /* 0x20000000ff007230 */ /* 0x000fca0000004100 */
[----:B------:R-:W-:-:S04]  /*1eb90*/  FMUL R0, R0, UR21 ;  /* 0x0000001500007c20 */ /* 0x000fc80008400000 */
[----:B--2---:R-:W-:-:S05]  /*1eba0*/  FFMA R0, R2, UR20, R0 ;  /* 0x0000001402007c23 */ /* 0x004fca0008000000 */
[----:B------:R-:W-:-:S05]  /*1ebb0*/  F2FP.SATFINITE.E5M2.F32.PACK_AB_MERGE_C R3, RZ, R0, RZ ;  /* 0x00000000ff03723e */ /* 0x000fca00048060ff */
[----:B------:R2:W-:Y:S01]  /*1ebc0*/  STG.E.U8 desc[UR14][R28.64+0xf9], R3 ;  /* 0x0000f9031c007986 */ /* 0x0005e2000c10110e */
[----:B------:R-:W-:Y:S05]  /*1ebd0*/  BRA `(.L_x_551) ;  /* 0x0000004800647947 */ /* 0x000fea0003800000 */
.L_x_38:
[----:B------:R-:W-:Y:S01]  /*1ebe0*/  ISETP.GE.AND P1, PT, R34, 0x1, PT ;  /* 0x000000012200780c */ /* 0x000fe20003f26270 */
[----:B------:R-:W-:Y:S01]  /*1ebf0*/  FMUL R4, R4, UR20 ;  /* 0x0000001404047c20 */ /* 0x000fe20008400000 */
[----:B------:R-:W2:Y:S02]  /*1ec00*/  LDL.LU R2, [R1+0x200] ;  /* 0x0002000001027983 */ /* 0x000ea40000300800 */
[----:B------:R-:W-:Y:S02]  /*1ec10*/  ISETP.LT.OR P2, PT, R0, 0x2, !P1 ;  /* 0x000000020000780c */ /* 0x000fe40004f41670 */
[----:B------:R-:W-:Y:S01]  /*1ec20*/  F2FP.SATFINITE.E5M2.F32.PACK_AB_MERGE_C R4, RZ, R4, RZ ;  /* 0x00000004ff04723e */ /* 0x000fe200048060ff */
[----:B------:R-:W-:Y:S01]  /*1ec30*/  FMUL R3, R3, UR20 ;  /* 0x0000001403037c20 */ /* 0x000fe20008400000 */
[----:B------:R-:W-:Y:S01]  /*1ec40*/  FMUL R5, R5, UR20 ;  /* 0x0000001405057c20 */ /* 0x000fe20008400000 */
[----:B------:R-:W-:Y:S01]  /*1ec50*/  FMUL R6, R6, UR20 ;  /* 0x0000001406067c20 */ /* 0x000fe20008400000 */
[----:B------:R-:W-:Y:S01]  /*1ec60*/  ISETP.LT.OR P5, PT, R0, 0x9, !P1 ;  /* 0x000000090000780c */ /* 0x000fe20004fa1670 */
[----:B------:R-:W-:Y:S01]  /*1ec70*/  FMUL R7, R7, UR20 ;  /* 0x0000001407077c20 */ /* 0x000fe20008400000 */
[----:B------:R-:W-:Y:S01]  /*1ec80*/  FMUL R8, R8, UR20 ;  /* 0x0000001408087c20 */ /* 0x000fe20008400000 */
[----:B------:R-:W-:Y:S01]  /*1ec90*/  FMUL R9, R9, UR20 ;  /* 0x0000001409097c20 */ /* 0x000fe20008400000 */
[----:B------:R-:W-:Y:S01]  /*1eca0*/  FMUL R10, R10, UR20 ;  /* 0x000000140a0a7c20 */ /* 0x000fe20008400000 */
[----:B------:R-:W-:Y:S01]  /*1ecb0*/  FMUL R11, R11, UR20 ;  /* 0x000000140b0b7c20 */ /* 0x000fe20008400000 */
[----:B------:R-:W-:Y:S01]  /*1ecc0*/  FMUL R12, R12, UR20 ;  /* 0x000000140c0c7c20 */ /* 0x000fe20008400000 */
[----:B------:R-:W-:Y:S01]  /*1ecd0*/  @!P2 STG.E.U8 desc[UR14][R24.64+0x1], R4 ;  /* 0x000001041800a986 */ /* 0x000fe2000c10110e */
[----:B------:R-:W-:-:S02]  /*1ece0*/  ISETP.LT.OR P2, PT, R0, 0x1, !P1 ;  /* 0x000000010000780c */ /* 0x000fc40004f41670 */
[----:B------:R-:W-:Y:S01]  /*1ecf0*/  F2FP.SATFINITE.E5M2.F32.PACK_AB_MERGE_C R3, RZ, R3, RZ ;  /* 0x00000003ff03723e */ /* 0x000fe200048060ff */
[----:B------:R-:W-:Y:S01]  /*1ed00*/  FMUL R13, R13, UR20 ;  /* 0x000000140d0d7c20 */ /* 0x000fe20008400000 */
        /* <DEDUP_REMOVED lines=9> */
[----:B------:R0:W-:Y:S01]  /*1eda0*/  @!P2 STG.E.U8 desc[UR14][R24.64], R3 ;  /* 0x000000031800a986 */ /* 0x0001e2000c10110e */
[----:B------:R-:W-:Y:S01]  /*1edb0*/  ISETP.GE.AND P2, PT, R34, 0x9, PT ;  /* 0x000000092200780c */ /* 0x000fe20003f46270 */
[----:B------:R-:W-:Y:S01]  /*1edc0*/  FMUL R23, R23, UR20 ;  /* 0x0000001417177c20 */ /* 0x000fe20008400000 */
[----:B------:R-:W-:Y:S01]  /*1edd0*/  FMUL R152, R152, UR20 ;  /* 0x0000001498987c20 */ /* 0x000fe20008400000 */
[----:B------:R-:W-:Y:S01]  /*1ede0*/  FMUL R153, R153, UR20 ;  /* 0x0000001499997c20 */ /* 0x000fe20008400000 */
[----:B------:R-:W-:Y:S01]  /*1edf0*/  ISETP.LT.OR P3, PT, R0, 0x1, !P2 ;  /* 0x000000010000780c */ /* 0x000fe20005761670 */
[----:B------:R-:W-:Y:S01]  /*1ee00*/  FMUL R154, R154, UR20 ;  /* 0x000000149a9a7c20 */ /* 0x000fe20008400000 */
[----:B------:R-:W-:Y:S01]  /*1ee10*/  F2FP.SATFINITE.E5M2.F32.PACK_AB_MERGE_C R5, RZ, R5, RZ ;  /* 0x00000005ff05723e */ /* 0x000fe200048060ff */
[----:B------:R-:W-:Y:S01]  /*1ee20*/  FMUL R155, R155, UR20 ;  /* 0x000000149b9b7c20 */ /* 0x000fe20008400000 */
        /* <DEDUP_REMOVED lines=10> */
[----:B------:R-:W-:-:S02]  /*1eed0*/  ISETP.LT.OR P3, PT, R0, 0x2, !P2 ;  /* 0x000000020000780c */ /* 0x000fc40005761670 */
        /* <DEDUP_REMOVED lines=10> */
[----:B------:R-:W4:Y:S04]  /*1ef80*/  LDL.LU R37, [R1+0x204] ;  /* 0x0002040001257983 */ /* 0x000f280000300800 */
[----:B------:R-:W-:Y:S01]  /*1ef90*/  @!P3 STG.E.U8 desc[UR14][R26.64+0x1], R6 ;  /* 0x000001061a00b986 */ /* 0x000fe2000c10110e */
[----:B------:R-:W-:-:S03]  /*1efa0*/  ISETP.LT.OR P3, PT, R0, 0xa, !P1 ;  /* 0x0000000a0000780c */ /* 0x000fc60004f61670 */
[----:B------:R5:W-:Y:S01]  /*1efb0*/  @!P5 STG.E.U8 desc[UR14][R24.64+0x8], R7 ;  /* 0x000008071800d986 */ /* 0x000be2000c10110e */
[----:B------:R-:W-:Y:S02]  /*1efc0*/  ISETP.LT.OR P5, PT, R0, 0x9, !P2 ;  /* 0x000000090000780c */ /* 0x000fe400057a1670 */
[----:B------:R-:W-:Y:S01]  /*1efd0*/  F2FP.SATFINITE.E5M2.F32.PACK_AB_MERGE_C R9, RZ, R9, RZ ;  /* 0x00000009ff09723e */ /* 0x000fe200048060ff */
[----:B------:R-:W4:Y:S01]  /*1efe0*/  LDL.LU R36, [R1+0x208] ;  /* 0x0002080001247983 */ /* 0x000f220000300800 */
[----:B------:R-:W-:Y:S02]  /*1eff0*/  F2FP.SATFINITE.E5M2.F32.PACK_AB_MERGE_C R10, RZ, R10, RZ ;  /* 0x0000000aff0a723e */ /* 0x000fe400048060ff */
[----:B------:R-:W-:Y:S01]  /*1f000*/  F2FP.SATFINITE.E5M2.F32.PACK_AB_MERGE_C R11, RZ, R11, RZ ;  /* 0x0000000bff0b723e */ /* 0x000fe200048060ff */
[----:B------:R-:W-:Y:S01]  /*1f010*/  FMUL R172, R172, UR20 ;  /* 0x00000014acac7c20 */ /* 0x000fe20008400000 */
[----:B------:R-:W-:Y:S01]  /*1f020*/  F2FP.SATFINITE.E5M2.F32.PACK_AB_MERGE_C R12, RZ, R12, RZ ;  /* 0x0000000cff0c723e */ /* 0x000fe200048060ff */
[----:B------:R-:W-:Y:S01]  /*1f030*/  @!P3 STG.E.U8 desc[UR14][R24.64+0x9], R8 ;  /* 0x000009081800b986 */ /* 0x000fe2000c10110e */
[----:B------:R-:W-:-:S03]  /*1f040*/  ISETP.LT.OR P3, PT, R0, 0xa, !P2 ;  /* 0x0000000a0000780c */ /* 0x000fc60005761670 */
[----:B------:R-:W-:Y:S01]  /*1f050*/  @!P5 STG.E.U8 desc[UR14][R26.64+0x8], R9 ;  /* 0x000008091a00d986 */ /* 0x000fe2000c10110e */
[C---:B------:R-:W-:Y:S02]  /*1f060*/  ISETP.LT.OR P5, PT, R0.reuse, 0x11, !P1 ;  /* 0x000000110000780c */ /* 0x040fe40004fa1670 */
        /* <DEDUP_REMOVED lines=9> */
[----:B------:R-:W-:Y:S02]  /*1f100*/  ISETP.LT.OR P5, PT, R0, 0x11, !P2 ;  /* 0x000000110000780c */ /* 0x000fe400057a1670 */
[----:B------:R-:W-:Y:S01]  /*1f110*/  F2FP.SATFINITE.E5M2.F32.PACK_AB_MERGE_C R17, RZ, R17, RZ ;  /* 0x00000011ff11723e */ /* 0x000fe200048060ff */
[----:B------:R-:W-:Y:S01]  /*1f120*/  FMUL R174, R174, UR20 ;  /* 0x00000014aeae7c20 */ /* 0x000fe20008400000 */
[----:B------:R-:W-:Y:S01]  /*1f130*/  F2FP.SATFINITE.E5M2.F32.PACK_AB_MERGE_C R18, RZ, R18, RZ ;  /* 0x00000012ff12723e */ /* 0x000fe200048060ff */
[----:B------:R-:W4:Y:S04]  /*1f140*/  LDL.LU R33, [R1+0x210] ;  /* 0x0002100001217983 */ /* 0x000f280000300800 */
        /* <DEDUP_REMOVED lines=14> */
[----:B------:R-:W-:Y:S01]  /*1f230*/  ISETP.LT.OR P6, PT, R0, 0x29, !P2 ;  /* 0x000000290000780c */ /* 0x000fe200057c1670 */
[----:B------:R-:W-:Y:S01]  /*1f240*/  FMUL R176, R176, UR20 ;  /* 0x00000014b0b07c20 */ /* 0x000fe20008400000 */
[----:B------:R-:W-:Y:S01]  /*1f250*/  F2FP.SATFINITE.E5M2.F32.PACK_AB_MERGE_C R23, RZ, R23, RZ ;  /* 0x00000017ff17723e */ /* 0x000fe200048060ff */
[----:B------:R-:W-:Y:S01]  /*1f260*/  FMUL R177, R177, UR20 ;  /* 0x00000014b1b17c20 */ /* 0x000fe20008400000 */
        /* <DEDUP_REMOVED lines=40> */
[----:B0-----:R-:W-:Y:S01]  /*1f4f0*/  F2FP.SATFINITE.E5M2.F32.PACK_AB_MERGE_C R3, RZ, R166, RZ ;  /* 0x000000a6ff03723e */ /* 0x001fe200048060ff */
[----:B------:R-:W-:Y:S01]  /*1f500*/  FMUL R188, R188, UR20 ;  /* 0x00000014bcbc7c20 */ /* 0x000fe20008400000 */
[----:B------:R-:W-:Y:S01]  /*1f510*/  F2FP.SATFINITE.E5M2.F32.PACK_AB_MERGE_C R167, RZ, R167, RZ ;  /* 0x000000a7ffa7723e */ /* 0x000fe200048060ff */
[----:B------:R-:W-:Y:S01]  /*1f520*/  FMUL R189, R189, UR20 ;  /* 0x00000014bdbd7c20 */ /* 0x000fe20008400000 */
[----:B---3--:R-:W-:Y:S01]  /*1f530*/  F2FP.SATFINITE.E5M2.F32.PACK_AB_MERGE_C R5, RZ, R168, RZ ;  /* 0x000000a8ff05723e */ /* 0x008fe200048060ff */
[----:B------:R-:W-:Y:S01]  /*1f540*/  FMUL R190, R190, UR20 ;  /* 0x00000014bebe7c20 */ /* 0x000fe20008400000 */
[----:B------:R-:W-:Y:S01]  /*1f550*/  F2FP.SATFINITE.E5M2.F32.PACK_AB_MERGE_C R169, RZ, R169, RZ ;  /* 0x000000a9ffa9723e */ /* 0x000fe200048060ff */
[----:B------:R-:W-:Y:S01]  /*1f560*/  @!P3 STG.E.U8 desc[UR14][R24.64+0x29], R152 ;  /* 0x000029981800b986 */ /* 0x000fe2000c10110e */
[----:B------:R-:W-:-:S03]  /*1f570*/  ISETP.LT.OR P3, PT, R0, 0x31, !P1 ;  /* 0x000000310000780c */ /* 0x000fc60004f61670 */
[----:B------:R-:W-:Y:S01]  /*1f580*/  @!P6 STG.E.U8 desc[UR14][R26.64+0x28], R153 ;  /* 0x000028991a00e986 */ /* 0x000fe2000c10110e */
[----:B------:R-:W-:-:S03]  /*1f590*/  ISETP.LT.OR P6, PT, R0, 0x32, !P1 ;  /* 0x000000320000780c */ /* 0x000fc60004fc1670 */
[----:B------:R-:W-:Y:S01]  /*1f5a0*/  @!P5 STG.E.U8 desc[UR14][R26.64+0x29], R154 ;  /* 0x0000299a1a00d986 */ /* 0x000fe2000c10110e */
[C---:B------:R-:W-:Y:S02]  /*1f5b0*/  ISETP.LT.OR P5, PT, R0.reuse, 0x31, !P2 ;  /* 0x000000310000780c */ /* 0x040fe400057a1670 */
[----:B------:R-:W-:Y:S01]  /*1f5c0*/  F2FP.SATFINITE.E5M2.F32.PACK_AB_MERGE_C R171, RZ, R171, RZ ;  /* 0x000000abffab723e */ /* 0x000fe200048060ff */
[----:B------:R-:W-:Y:S01]  /*1f5d0*/  FMUL R191, R191, UR20 ;  /* 0x00000014bfbf7c20 */ /* 0x000fe20008400000 */
[----:B------:R-:W-:Y:S01]  /*1f5e0*/  F2FP.SATFINITE.E5M2.F32.PACK_AB_MERGE_C R173, RZ, R173, RZ ;  /* 0x000000adffad723e */ /* 0x000fe200048060ff */
[----:B------:R-:W-:Y:S01]  /*1f5f0*/  @!P3 STG.E.U8 desc[UR14][R24.64+0x30], R155 ;  /* 0x0000309b1800b986 */ /* 0x000fe2000c10110e */
[----:B------:R-:W-:-:S03]  /*1f600*/  ISETP.LT.OR P3, PT, R0, 0x32, !P2 ;  /* 0x000000320000780c */ /* 0x000fc60005761670 */
[----:B------:R-:W-:Y:S01]  /*1f610*/  @!P6 STG.E.U8 desc[UR14][R24.64+0x31], R156 ;  /* 0x0000319c1800e986 */ /* 0x000fe2000c10110e */
[----:B------:R-:W-:-:S03]  /*1f620*/  ISETP.LT.OR P6, PT, R0, 0x39, !P1 ;  /* 0x000000390000780c */ /* 0x000fc60004fc1670 */
[----:B------:R-:W-:Y:S01]  /*1f630*/  @!P5 STG.E.U8 desc[UR14][R26.64+0x30], R157 ;  /* 0x0000309d1a00d986 */ /* 0x000fe2000c10110e */
[----:B------:R-:W-:Y:S02]  /*1f640*/  ISETP.LT.OR P5, PT, R0, 0x3a, !P1 ;  /* 0x0000003a0000780c */ /* 0x000fe40004fa1670 */
[----:B-----5:R-:W-:Y:S01]  /*1f650*/  F2FP.SATFINITE.E5M2.F32.PACK_AB_MERGE_C R7, RZ, R174, RZ ;  /* 0x000000aeff07723e */ /* 0x020fe200048060ff */
[----:B------:R-:W-:Y:S01]  /*1f660*/  FMUL R192, R192, UR20 ;  /* 0x00000014c0c07c20 */ /* 0x000fe20008400000 */
[----:B------:R-:W-:Y:S01]  /*1f670*/  FMUL R193, R193, UR20 ;  /* 0x00000014c1c17c20 */ /* 0x000fe20008400000 */
[----:B------:R-:W-:Y:S01]  /*1f680*/  @!P3 STG.E.U8 desc[UR14][R26.64+0x31], R158 ;  /* 0x0000319e1a00b986 */ /* 0x000fe2000c10110e */
[----:B------:R-:W-:-:S03]  /*1f690*/  ISETP.LT.OR P3, PT, R0, 0x39, !P2 ;  /* 0x000000390000780c */ /* 0x000fc60005761670 */
[----:B------:R-:W-:Y:S01]  /*1f6a0*/  @!P6 STG.E.U8 desc[UR14][R24.64+0x38], R159 ;  /* 0x0000389f1800e986 */ /* 0x000fe2000c10110e */
[----:B------:R-:W-:-:S03]  /*1f6b0*/  ISETP.LT.OR P6, PT, R0, 0x3a, !P2 ;  /* 0x0000003a0000780c */ /* 0x000fc600057c1670 */
[----:B------:R-:W-:Y:S01]  /*1f6c0*/  @!P5 STG.E.U8 desc[UR14][R24.64+0x39], R160 ;  /* 0x000039a01800d986 */ /* 0x000fe2000c10110e */
[----:B------:R-:W-:Y:S01]  /*1f6d0*/  ISETP.LT.OR P5, PT, R0, 0x41, !P1 ;  /* 0x000000410000780c */ /* 0x000fe20004fa1670 */
[----:B------:R-:W-:Y:S01]  /*1f6e0*/  FMUL R194, R194, UR20 ;  /* 0x00000014c2c27c20 */ /* 0x000fe20008400000 */
[----:B------:R-:W-:Y:S01]  /*1f6f0*/  FMUL R195, R195, UR20 ;  /* 0x00000014c3c37c20 */ /* 0x000fe20008400000 */
        /* <DEDUP_REMOVED lines=16> */
[----:B------:R0:W-:Y:S01]  /*1f800*/  @!P5 STG.E.U8 desc[UR14][R26.64+0x41], R3 ;  /* 0x000041031a00d986 */ /* 0x0001e2000c10110e */
[----:B------:R-:W-:Y:S01]  /*1f810*/  ISETP.LT.OR P5, PT, R0, 0x49, !P2 ;  /* 0x000000490000780c */ /* 0x000fe200057a1670 */
[----:B------:R-:W-:Y:S01]  /*1f820*/  FMUL R202, R202, UR20 ;  /* 0x00000014caca7c20 */ /* 0x000fe20008400000 */
[----:B------:R-:W-:Y:S01]  /*1f830*/  FMUL R203, R203, UR20 ;  /* 0x00000014cbcb7c20 */ /* 0x000fe20008400000 */
[----:B------:R-:W-:Y:S01]  /*1f840*/  FMUL R204, R204, UR20 ;  /* 0x00000014cccc7c20 */ /* 0x000fe20008400000 */
[----:B------:R-:W-:Y:S01]  /*1f850*/  FMUL R205, R205, UR20 ;  /* 0x00000014cdcd7c20 */ /* 0x000fe20008400000 */
[----:B------:R-:W-:Y:S01]  /*1f860*/  @!P3 STG.E.U8 desc[UR14][R24.64+0x48], R167 ;  /* 0x000048a71800b986 */ /* 0x000fe2000c10110e */
[----:B------:R-:W-:-:S03]  /*1f870*/  ISETP.LT.OR P3, PT, R0, 0x4a, !P2 ;  /* 0x0000004a0000780c */ /* 0x000fc60005761670 */
[----:B------:R3:W-:Y:S01]  /*1f880*/  @!P6 STG.E.U8 desc[UR14][R24.64+0x49], R5 ;  /* 0x000049051800e986 */ /* 0x0007e2000c10110e */
[C---:B------:R-:W-:Y:S02]  /*1f890*/  ISETP.LT.OR P6, PT, R0.reuse, 0x51, !P1 ;  /* 0x000000510000780c */ /* 0x040fe40004fc1670 */
[----:B0-----:R-:W-:Y:S01]  /*1f8a0*/  F2FP.SATFINITE.E5M2.F32.PACK_AB_MERGE_C R3, RZ, R170, RZ ;  /* 0x000000aaff03723e */ /* 0x001fe200048060ff */
[----:B------:R-:W-:Y:S01]  /*1f8b0*/  @!P5 STG.E.U8 desc[UR14][R26.64+0x48], R169 ;  /* 0x000048a91a00d986 */ /* 0x000fe2000c10110e */
[----:B------:R-:W-:Y:S01]  /*1f8c0*/  ISETP.LT.OR P5, PT, R0, 0x52, !P1 ;  /* 0x000000520000780c */ /* 0x000fe20004fa1670 */
[----:B------:R-:W-:Y:S01]  /*1f8d0*/  FMUL R206, R206, UR20 ;  /* 0x00000014cece7c20 */ /* 0x000fe20008400000 */
[----:B------:R-:W-:Y:S01]  /*1f8e0*/  FMUL R207, R207, UR20 ;  /* 0x00000014cfcf7c20 */ /* 0x000fe20008400000 */
[----:B------:R-:W-:Y:S01]  /*1f8f0*/  FMUL R208, R208, UR20 ;  /* 0x00000014d0d07c20 */ /* 0x000fe20008400000 */
[----:B------:R-:W-:Y:S01]  /*1f900*/  FMUL R209, R209, UR20 ;  /* 0x00000014d1d17c20 */ /* 0x000fe20008400000 */
[----:B------:R0:W-:Y:S01]  /*1f910*/  @!P3 STG.E.U8 desc[UR14][R26.64+0x49], R3 ;  /* 0x000049031a00b986 */ /* 0x0001e2000c10110e */
[----:B------:R-:W-:-:S03]  /*1f920*/  ISETP.LT.OR P3, PT, R0, 0x51, !P2 ;  /* 0x000000510000780c */ /* 0x000fc60005761670 */
[----:B------:R-:W-:Y:S01]  /*1f930*/  @!P6 STG.E.U8 desc[UR14][R24.64+0x50], R171 ;  /* 0x000050ab1800e986 */ /* 0x000fe2000c10110e */
[----:B------:R-:W-:Y:S02]  /*1f940*/  ISETP.LT.OR P6, PT, R0, 0x52, !P2 ;  /* 0x000000520000780c */ /* 0x000fe400057c1670 */
[----:B---3--:R-:W-:Y:S01]  /*1f950*/  F2FP.SATFINITE.E5M2.F32.PACK_AB_MERGE_C R5, RZ, R172, RZ ;  /* 0x000000acff05723e */ /* 0x008fe200048060ff */
[----:B------:R-:W-:Y:S01]  /*1f960*/  FMUL R210, R210, UR20 ;  /* 0x00000014d2d27c20 */ /* 0x000fe20008400000 */
[----:B------:R-:W-:Y:S01]  /*1f970*/  FMUL R211, R211, UR20 ;  /* 0x00000014d3d37c20 */ /* 0x000fe20008400000 */
[----:B------:R-:W-:Y:S01]  /*1f980*/  FMUL R212, R212, UR20 ;  /* 0x00000014d4d47c20 */ /* 0x000fe20008400000 */
[----:B------:R-:W-:Y:S01]  /*1f990*/  FMUL R213, R213, UR20 ;  /* 0x00000014d5d57c20 */ /* 0x000fe20008400000 */
[----:B------:R3:W-:Y:S01]  /*1f9a0*/  @!P5 STG.E.U8 desc[UR14][R24.64+0x51], R5 ;  /* 0x000051051800d986 */ /* 0x0007e2000c10110e */
[----:B------:R-:W-:-:S03]  /*1f9b0*/  ISETP.LT.OR P5, PT, R0, 0x59, !P1 ;  /* 0x000000590000780c */ /* 0x000fc60004fa1670 */
[----:B------:R-:W-:Y:S01]  /*1f9c0*/  @!P3 STG.E.U8 desc[UR14][R26.64+0x50], R173 ;  /* 0x000050ad1a00b986 */ /* 0x000fe2000c10110e */
[----:B------:R-:W-:-:S03]  /*1f9d0*/  ISETP.LT.OR P3, PT, R0, 0x5a, !P1 ;  /* 0x0000005a0000780c */ /* 0x000fc60004f61670 */
[----:B------:R5:W-:Y:S01]  /*1f9e0*/  @!P6 STG.E.U8 desc[UR14][R26.64+0x51], R7 ;  /* 0x000051071a00e986 */ /* 0x000be2000c10110e */
[----:B------:R-:W-:Y:S02]  /*1f9f0*/  ISETP.LT.OR P6, PT, R0, 0x59, !P2 ;  /* 0x000000590000780c */ /* 0x000fe400057c1670 */
[----:B------:R-:W-:Y:S01]  /*1fa00*/  F2FP.SATFINITE.E5M2.F32.PACK_AB_MERGE_C R175, RZ, R175, RZ ;  /* 0x000000afffaf723e */ /* 0x000fe200048060ff */
[----:B------:R-:W-:Y:S01]  /*1fa10*/  FMUL R214, R214, UR20 ;  /* 0x00000014d6d67c20 */ /* 0x000fe20008400000 */
[----:B0-----:R-:W-:Y:S01]  /*1fa20*/  F2FP.SATFINITE.E5M2.F32.PACK_AB_MERGE_C R3, RZ, R176, RZ ;  /* 0x000000b0ff03723e */ /* 0x001fe200048060ff */
[----:B------:R-:W-:Y:S01]  /*1fa30*/  FMUL R215, R215, UR20 ;  /* 0x00000014d7d77c20 */ /* 0x000fe20008400000 */
[----:B------:R-:W-:Y:S01]  /*1fa40*/  F2FP.SATFINITE.E5M2.F32.PACK_AB_MERGE_C R177, RZ, R177, RZ ;  /* 0x000000b1ffb1723e */ /* 0x000fe200048060ff */
[----:B------:R-:W-:Y:S01]  /*1fa50*/  @!P5 STG.E.U8 desc[UR14][R24.64+0x58], R175 ;  /* 0x000058af1800d986 */ /* 0x000fe2000c10110e */
[----:B------:R-:W-:-:S03]  /*1fa60*/  ISETP.LT.OR P5, PT, R0, 0x5a, !P2 ;  /* 0x0000005a0000780c */ /* 0x000fc600057a1670 */
[----:B------:R0:W-:Y:S01]  /*1fa70*/  @!P3 STG.E.U8 desc[UR14][R24.64+0x59], R3 ;  /* 0x000059031800b986 */ /* 0x0001e2000c10110e */
[----:B------:R-:W-:-:S03]  /*1fa80*/  ISETP.LT.OR P3, PT, R0, 0x61, !P1 ;  /* 0x000000610000780c */ /* 0x000fc60004f61670 */
[----:B------:R-:W-:Y:S01]  /*1fa90*/  @!P6 STG.E.U8 desc[UR14][R26.64+0x58], R177 ;  /* 0x000058b11a00e986 */ /* 0x000fe2000c10110e */
[----:B------:R-:W-:Y:S02]  /*1faa0*/  ISETP.LT.OR P6, PT, R0, 0x62, !P1 ;  /* 0x000000620000780c */ /* 0x000fe40004fc1670 */
[----:B---3--:R-:W-:Y:S01]  /*1fab0*/  F2FP.SATFINITE.E5M2.F32.PACK_AB_MERGE_C R5, RZ, R178, RZ ;  /* 0x000000b2ff05723e */ /* 0x008fe200048060ff */
[----:B------:R-:W-:Y:S01]  /*1fac0*/  FMUL R216, R216, UR20 ;  /* 0x00000014d8d87c20 */ /* 0x000fe20008400000 */
[----:B------:R-:W-:Y:S01]  /*1fad0*/  F2FP.SATFINITE.E5M2.F32.PACK_AB_MERGE_C R179, RZ, R179, RZ ;  /* 0x000000b3ffb3723e */ /* 0x000fe200048060ff */
[----:B------:R-:W-:Y:S01]  /*1fae0*/  FMUL R217, R217, UR20 ;  /* 0x00000014d9d97c20 */ /* 0x000fe20008400000 */
[----:B-----5:R-:W-:Y:S01]  /*1faf0*/  F2FP.SATFINITE.E5M2.F32.PACK_AB_MERGE_C R7, RZ, R180, RZ ;  /* 0x000000b4ff07723e */ /* 0x020fe200048060ff */
        /* <DEDUP_REMOVED lines=97> */
[----:B--2---:R-:W-:Y:S01]  /*20110*/  FMUL R2, R2, UR20 ;  /* 0x0000001402027c20 */ /* 0x004fe20008400000 */
        /* <DEDUP_REMOVED lines=8> */
[----:B------:R-:W2:Y:S01]  /*201a0*/  LDL.LU R39, [R1+0x218] ;  /* 0x0002180001277983 */ /* 0x000ea20000300800 */
[----:B------:R-:W-:Y:S01]  /*201b0*/  F2FP.SATFINITE.E5M2.F32.PACK_AB_MERGE_C R209, RZ, R209, RZ ;  /* 0x000000d1ffd1723e */ /* 0x000fe200048060ff */
[----:B------:R-:W-:Y:S01]  /*201c0*/  FMUL R236, R236, UR20 ;  /* 0x00000014ecec7c20 */ /* 0x000fe20008400000 */
[----:B-----5:R-:W-:Y:S01]  /*201d0*/  F2FP.SATFINITE.E5M2.F32.PACK_AB_MERGE_C R7, RZ, R210, RZ ;  /* 0x000000d2ff07723e */ /* 0x020fe200048060ff */
[----:B------:R3:W-:Y:S01]  /*201e0*/  @!P5 STG.E.U8 desc[UR14][R24.64+0x99], R5 ;  /* 0x000099051800d986 */ /* 0x0007e2000c10110e */
[C---:B------:R-:W-:Y:S01]  /*201f0*/  ISETP.LT.OR P5, PT, R0.reuse, 0xa1, !P1 ;  /* 0x000000a10000780c */ /* 0x040fe20004fa1670 */
[----:B------:R-:W-:Y:S01]  /*20200*/  FMUL R235, R235, UR20 ;  /* 0x00000014ebeb7c20 */ /* 0x000fe20008400000 */
[----:B------:R-:W-:Y:S01]  /*20210*/  F2FP.SATFINITE.E5M2.F32.PACK_AB_MERGE_C R211, RZ, R211, RZ ;  /* 0x000000d3ffd3723e */ /* 0x000fe200048060ff */
[----:B------:R-:W-:Y:S01]  /*20220*/  @!P3 STG.E.U8 desc[UR14][R26.64+0x98], R209 ;  /* 0x000098d11a00b986 */ /* 0x000fe2000c10110e */
[C---:B------:R-:W-:Y:S01]  /*20230*/  ISETP.LT.OR P3, PT, R0.reuse, 0xa2, !P1 ;  /* 0x000000a20000780c */ /* 0x040fe20004f61670 */
[----:B------:R-:W-:Y:S01]  /*20240*/  FMUL R237, R237, UR20 ;  /* 0x00000014eded7c20 */ /* 0x000fe20008400000 */
[----:B0-----:R-:W-:Y:S01]  /*20250*/  F2FP.SATFINITE.E5M2.F32.PACK_AB_MERGE_C R3, RZ, R212, RZ ;  /* 0x000000d4ff03723e */ /* 0x001fe200048060ff */
[----:B------:R0:W-:Y:S01]  /*20260*/  @!P6 STG.E.U8 desc[UR14][R26.64+0x99], R7 ;  /* 0x000099071a00e986 */ /* 0x0001e2000c10110e */
[----:B------:R-:W-:-:S02]  /*20270*/  ISETP.LT.OR P6, PT, R0, 0xa1, !P2 ;  /* 0x000000a10000780c */ /* 0x000fc400057c1670 */
[----:B------:R-:W-:Y:S01]  /*20280*/  F2FP.SATFINITE.E5M2.F32.PACK_AB_MERGE_C R213, RZ, R213, RZ ;  /* 0x000000d5ffd5723e */ /* 0x000fe200048060ff */
[----:B------:R-:W5:Y:S01]  /*20290*/  LDL.LU R38, [R1+0x21c] ;  /* 0x00021c0001267983 */ /* 0x000f620000300800 */
[----:B---3--:R-:W-:Y:S02]  /*202a0*/  F2FP.SATFINITE.E5M2.F32.PACK_AB_MERGE_C R5, RZ, R214, RZ ;  /* 0x000000d6ff05723e */ /* 0x008fe400048060ff */
[----:B------:R-:W-:Y:S01]  /*202b0*/  F2FP.SATFINITE.E5M2.F32.PACK_AB_MERGE_C R215, RZ, R215, RZ ;  /* 0x000000d7ffd7723e */ /* 0x000fe200048060ff */
[----:B------:R-:W-:Y:S01]  /*202c0*/  @!P5 STG.E.U8 desc[UR14][R24.64+0xa0], R211 ;  /* 0x0000a0d31800d986 */ /* 0x000fe2000c10110e */
[C---:B------:R-:W-:Y:S02]  /*202d0*/  ISETP.LT.OR P5, PT, R0.reuse, 0xa2, !P2 ;  /* 0x000000a20000780c */ /* 0x040fe400057a1670 */
[----:B------:R-:W-:Y:S01]  /*202e0*/  F2FP.SATFINITE.E5M2.F32.PACK_AB_MERGE_C R217, RZ, R217, RZ ;  /* 0x000000d9ffd9723e */ /* 0x000fe200048060ff */
[----:B------:R3:W-:Y:S01]  /*202f0*/  @!P3 STG.E.U8 desc[UR14][R24.64+0xa1], R3 ;  /* 0x0000a1031800b986 */ /* 0x0007e2000c10110e */
[----:B------:R-:W-:-:S02]  /*20300*/  ISETP.LT.OR P3, PT, R0, 0xa9, !P1 ;  /* 0x000000a90000780c */ /* 0x000fc40004f61670 */
[----:B0-----:R-:W-:Y:S01]  /*20310*/  F2FP.SATFINITE.E5M2.F32.PACK_AB_MERGE_C R7, RZ, R216, RZ ;  /* 0x000000d8ff07723e */ /* 0x001fe200048060ff */
[----:B------:R-:W-:Y:S01]  /*20320*/  @!P6 STG.E.U8 desc[UR14][R26.64+0xa0], R213 ;  /* 0x0000a0d51a00e986 */ /* 0x000fe2000c10110e */
[C---:B------:R-:W-:Y:S02]  /*20330*/  ISETP.LT.OR P6, PT, R0.reuse, 0xaa, !P1 ;  /* 0x000000aa0000780c */ /* 0x040fe40004fc1670 */
[----:B------:R-:W-:Y:S02]  /*20340*/  F2FP.SATFINITE.E5M2.F32.PACK_AB_MERGE_C R219, RZ, R219, RZ ;  /* 0x000000dbffdb723e */ /* 0x000fe400048060ff */
[----:B------:R-:W-:Y:S01]  /*20350*/  F2FP.SATFINITE.E5M2.F32.PACK_AB_MERGE_C R221, RZ, R221, RZ ;  /* 0x000000ddffdd723e */ /* 0x000fe200048060ff */
[----:B------:R0:W-:Y:S01]  /*20360*/  @!P5 STG.E.U8 desc[UR14][R26.64+0xa1], R5 ;  /* 0x0000a1051a00d986 */ /* 0x0001e2000c10110e */
[C---:B------:R-:W-:Y:S02]  /*20370*/  ISETP.LT.OR P5, PT, R0.reuse, 0xa9, !P2 ;  /* 0x000000a90000780c */ /* 0x040fe400057a1670 */
[----:B---3--:R-:W-:Y:S01]  /*20380*/  F2FP.SATFINITE.E5M2.F32.PACK_AB_MERGE_C R3, RZ, R218, RZ ;  /* 0x000000daff03723e */ /* 0x008fe200048060ff */
[----:B------:R-:W-:Y:S01]  /*20390*/  @!P3 STG.E.U8 desc[UR14][R24.64+0xa8], R215 ;  /* 0x0000a8d71800b986 */ /* 0x000fe2000c10110e */
[----:B------:R-:W-:-:S02]  /*203a0*/  ISETP.LT.OR P3, PT, R0, 0xaa, !P2 ;  /* 0x000000aa0000780c */ /* 0x000fc40005761670 */
[----:B------:R-:W-:Y:S01]  /*203b0*/  F2FP.SATFINITE.E5M2.F32.PACK_AB_MERGE_C R223, RZ, R223, RZ ;  /* 0x000000dfffdf723e */ /* 0x000fe200048060ff */
[----:B------:R3:W-:Y:S01]  /*203c0*/  @!P6 STG.E.U8 desc[UR14][R24.64+0xa9], R7 ;  /* 0x0000a9071800e986 */ /* 0x0007e2000c10110e */
[C---:B------:R-:W-:Y:S02]  /*203d0*/  ISETP.LT.OR P6, PT, R0.reuse, 0xb1, !P1 ;  /* 0x000000b10000780c */ /* 0x040fe40004fc1670 */
[----:B------:R-:W-:Y:S02]  /*203e0*/  F2FP.SATFINITE.E5M2.F32.PACK_AB_MERGE_C R225, RZ, R225, RZ ;  /* 0x000000e1ffe1723e */ /* 0x000fe400048060ff */
[----:B0-----:R-:W-:Y:S01]  /*203f0*/  F2FP.SATFINITE.E5M2.F32.PACK_AB_MERGE_C R5, RZ, R220, RZ ;  /* 0x000000dcff05723e */ /* 0x001fe200048060ff */
[----:B------:R-:W-:Y:S01]  /*20400*/  @!P5 STG.E.U8 desc[UR14][R26.64+0xa8], R217 ;  /* 0x0000a8d91a00d986 */ /* 0x000fe2000c10110e */
[C---:B------:R-:W-:Y:S02]  /*20410*/  ISETP.LT.OR P5, PT, R0.reuse, 0xb2, !P1 ;  /* 0x000000b20000780c */ /* 0x040fe40004fa1670 */
[----:B------:R-:W-:Y:S01]  /*20420*/  F2FP.SATFINITE.E5M2.F32.PACK_AB_MERGE_C R227, RZ, R227, RZ ;  /* 0x000000e3ffe3723e */ /* 0x000fe200048060ff */
[----:B------:R0:W-:Y:S01]  /*20430*/  @!P3 STG.E.U8 desc[UR14][R26.64+0xa9], R3 ;  /* 0x0000a9031a00b986 */ /* 0x0001e2000c10110e */
[----:B------:R-:W-:-:S02]  /*20440*/  ISETP.LT.OR P3, PT, R0, 0xb1, !P2 ;  /* 0x000000b10000780c */ /* 0x000fc40005761670 */
[----:B---3--:R-:W-:Y:S01]  /*20450*/  F2FP.SATFINITE.E5M2.F32.PACK_AB_MERGE_C R7, RZ, R222, RZ ;  /* 0x000000deff07723e */ /* 0x008fe200048060ff */
[----:B------:R-:W-:Y:S01]  /*20460*/  @!P6 STG.E.U8 desc[UR14][R24.64+0xb0], R219 ;  /* 0x0000b0db1800e986 */ /* 0x000fe2000c10110e */
[C---:B------:R-:W-:Y:S02]  /*20470*/  ISETP.LT.OR P6, PT, R0.reuse, 0xb2, !P2 ;  /* 0x000000b20000780c */ /* 0x040fe400057c1670 */
[----:B------:R-:W-:Y:S02]  /*20480*/  F2FP.SATFINITE.E5M2.F32.PACK_AB_MERGE_C R229, RZ, R229, RZ ;  /* 0x000000e5ffe5723e */ /* 0x000fe400048060ff */
[----:B------:R-:W-:Y:S01]  /*20490*/  F2FP.SATFINITE.E5M2.F32.PACK_AB_MERGE_C R231, RZ, R231, RZ ;  /* 0x000000e7ffe7723e */ /* 0x000fe200048060ff */
[----:B------:R3:W-:Y:S01]  /*204a0*/  @!P5 STG.E.U8 desc[UR14][R24.64+0xb1], R5 ;  /* 0x0000b1051800d986 */ /* 0x0007e2000c10110e */
[C---:B------:R-:W-:Y:S02]  /*204b0*/  ISETP.LT.OR P5, PT, R0.reuse, 0xb9, !P1 ;  /* 0x000000b90000780c */ /* 0x040fe40004fa1670 */
[----:B0-----:R-:W-:Y:S01]  /*204c0*/  F2FP.SATFINITE.E5M2.F32.PACK_AB_MERGE_C R3, RZ, R224, RZ ;  /* 0x000000e0ff03723e */ /* 0x001fe200048060ff */
[----:B------:R-:W-:Y:S01]  /*204d0*/  @!P3 STG.E.U8 desc[UR14][R26.64+0xb0], R221 ;  /* 0x0000b0dd1a00b986 */ /* 0x000fe2000c10110e */
[----:B------:R-:W-:-:S02]  /*204e0*/  ISETP.LT.OR P3, PT, R0, 0xba, !P1 ;  /* 0x000000ba0000780c */ /* 0x000fc40004f61670 */
[----:B------:R-:W-:Y:S01]  /*204f0*/  F2FP.SATFINITE.E5M2.F32.PACK_AB_MERGE_C R233, RZ, R233, RZ ;  /* 0x000000e9ffe9723e */ /* 0x000fe200048060ff */
[----:B------:R0:W-:Y:S01]  /*20500*/  @!P6 STG.E.U8 desc[UR14][R26.64+0xb1], R7 ;  /* 0x0000b1071a00e986 */ /* 0x0001e2000c10110e */
[C---:B------:R-:W-:Y:S02]  /*20510*/  ISETP.LT.OR P6, PT, R0.reuse, 0xb9, !P2 ;  /* 0x000000b90000780c */ /* 0x040fe400057c1670 */
[----:B------:R-:W-:Y:S02]  /*20520*/  F2FP.SATFINITE.E5M2.F32.PACK_AB_MERGE_C R235, RZ, R235, RZ ;  /* 0x000000ebffeb723e */ /* 0x000fe400048060ff */
[----:B---3--:R-:W-:Y:S01]  /*20530*/  F2FP.SATFINITE.E5M2.F32.PACK_AB_MERGE_C R5, RZ, R226, RZ ;  /* 0x000000e2ff05723e */ /* 0x008fe200048060ff */
[----:B------:R-:W-:Y:S01]  /*20540*/  @!P5 STG.E.U8 desc[UR14][R24.64+0xb8], R223 ;  /* 0x0000b8df1800d986 */ /* 0x000fe2000c10110e */
[----:B------:R-:W-:-:S03]  /*20550*/  ISETP.LT.OR P5, PT, R0, 0xba, !P2 ;  /* 0x000000ba0000780c */ /* 0x000fc600057a1670 */
[----:B------:R3:W-:Y:S01]  /*20560*/  @!P3 STG.E.U8 desc[UR14][R24.64+0xb9], R3 ;  /* 0x0000b9031800b986 */ /* 0x0007e2000c10110e */
[C---:B------:R-:W-:Y:S02]  /*20570*/  ISETP.LT.OR P3, PT, R0.reuse, 0xc1, !P1 ;  /* 0x000000c10000780c */ /* 0x040fe40004f61670 */
[----:B0-----:R-:W-:Y:S01]  /*20580*/  F2FP.SATFINITE.E5M2.F32.PACK_AB_MERGE_C R7, RZ, R228, RZ ;  /* 0x000000e4ff07723e */ /* 0x001fe200048060ff */
[----:B------:R-:W-:Y:S01]  /*20590*/  @!P6 STG.E.U8 desc[UR14][R26.64+0xb8], R225 ;  /* 0x0000b8e11a00e986 */ /* 0x000fe2000c10110e */
[----:B------:R-:W-:-:S05]  /*205a0*/  ISETP.LT.OR P6, PT, R0, 0xc2, !P1 ;  /* 0x000000c20000780c */ /* 0x000fca0004fc1670 */
[----:B------:R0:W-:Y:S01]  /*205b0*/  @!P5 STG.E.U8 desc[UR14][R26.64+0xb9], R5 ;  /* 0x0000b9051a00d986 */ /* 0x0001e2000c10110e */
[C---:B------:R-:W-:Y:S02]  /*205c0*/  ISETP.LT.OR P5, PT, R0.reuse, 0xc1, !P2 ;  /* 0x000000c10000780c */ /* 0x040fe400057a1670 */
[----:B---3--:R-:W-:Y:S01]  /*205d0*/  F2FP.SATFINITE.E5M2.F32.PACK_AB_MERGE_C R3, RZ, R230, RZ ;  /* 0x000000e6ff03723e */ /* 0x008fe200048060ff */
[----:B------:R-:W-:Y:S01]  /*205e0*/  @!P3 STG.E.U8 desc[UR14][R24.64+0xc0], R227 ;  /* 0x0000c0e31800b986 */ /* 0x000fe2000c10110e */
[----:B------:R-:W-:-:S03]  /*205f0*/  ISETP.LT.OR P3, PT, R0, 0xc2, !P2 ;  /* 0x000000c20000780c */ /* 0x000fc60005761670 */
[----:B------:R3:W-:Y:S01]  /*20600*/  @!P6 STG.E.U8 desc[UR14][R24.64+0xc1], R7 ;  /* 0x0000c1071800e986 */ /* 0x0007e2000c10110e */
[----:B------:R-:W-:Y:S02]  /*20610*/  ISETP.LT.OR P6, PT, R0, 0xc9, !P1 ;  /* 0x000000c90000780c */ /* 0x000fe40004fc1670 */
[----:B0-----:R-:W-:-:S03]  /*20620*/  F2FP.SATFINITE.E5M2.F32.PACK_AB_MERGE_C R5, RZ, R232, RZ ;  /* 0x000000e8ff05723e */ /* 0x001fc600048060ff */
[----:B------:R-:W-:Y:S01]  /*20630*/  @!P5 STG.E.U8 desc[UR14][R26.64+0xc0], R229 ;  /* 0x0000c0e51a00d986 */ /* 0x000fe2000c10110e */
[----:B------:R-:W-:-:S03]  /*20640*/  ISETP.LT.OR P5, PT, R0, 0xca, !P1 ;  /* 0x000000ca0000780c */ /* 0x000fc60004fa1670 */
[----:B------:R4:W-:Y:S01]  /*20650*/  @!P3 STG.E.U8 desc[UR14][R26.64+0xc1], R3 ;  /* 0x0000c1031a00b986 */ /* 0x0009e2000c10110e */
[C---:B------:R-:W-:Y:S02]  /*20660*/  ISETP.LT.OR P3, PT, R0.reuse, 0xc9, !P2 ;  /* 0x000000c90000780c */ /* 0x040fe40005761670 */
[----:B---3--:R-:W-:Y:S01]  /*20670*/  F2FP.SATFINITE.E5M2.F32.PACK_AB_MERGE_C R7, RZ, R234, RZ ;  /* 0x000000eaff07723e */ /* 0x008fe200048060ff */
[----:B------:R-:W-:Y:S01]  /*20680*/  @!P6 STG.E.U8 desc[UR14][R24.64+0xc8], R231 ;  /* 0x0000c8e71800e986 */ /* 0x000fe2000c10110e */
[----:B------:R-:W-:-:S05]  /*20690*/  ISETP.LT.OR P6, PT, R0, 0xca, !P2 ;  /* 0x000000ca0000780c */ /* 0x000fca00057c1670 */
[----:B------:R0:W-:Y:S01]  /*206a0*/  @!P5 STG.E.U8 desc[UR14][R24.64+0xc9], R5 ;  /* 0x0000c9051800d986 */ /* 0x0001e2000c10110e */
[----:B------:R-:W-:-:S03]  /*206b0*/  ISETP.LT.OR P5, PT, R0, 0xd1, !P1 ;  /* 0x000000d10000780c */ /* 0x000fc60004fa1670 */
[----:B------:R-:W-:Y:S01]  /*206c0*/  @!P3 STG.E.U8 desc[UR14][R26.64+0xc8], R233 ;  /* 0x0000c8e91a00b986 */ /* 0x000fe2000c10110e */
[----:B------:R-:W-:-:S03]  /*206d0*/  ISETP.LT.OR P3, PT, R0, 0xd2, !P1 ;  /* 0x000000d20000780c */ /* 0x000fc60004f61670 */
[----:B------:R3:W-:Y:S01]  /*206e0*/  @!P6 STG.E.U8 desc[UR14][R26.64+0xc9], R7 ;  /* 0x0000c9071a00e986 */ /* 0x0007e2000c10110e */
[----:B----4-:R-:W-:Y:S01]  /*206f0*/  FMUL R3, R36, UR20 ;  /* 0x0000001424037c20 */ /* 0x010fe20008400000 */
[----:B------:R-:W-:Y:S02]  /*20700*/  ISETP.LT.OR P6, PT, R0, 0xd1, !P2 ;  /* 0x000000d10000780c */ /* 0x000fe400057c1670 */
[----:B0-----:R-:W-:Y:S02]  /*20710*/  F2FP.SATFINITE.E5M2.F32.PACK_AB_MERGE_C R5, RZ, R236, RZ ;  /* 0x000000ecff05723e */ /* 0x001fe400048060ff */
[----:B---3--:R-:W-:Y:S01]  /*20720*/  F2FP.SATFINITE.E5M2.F32.PACK_AB_MERGE_C R7, RZ, R2, RZ ;  /* 0x00000002ff07723e */ /* 0x008fe200048060ff */
[----:B------:R-:W-:Y:S01]  /*20730*/  FMUL R2, R37, UR20 ;  /* 0x0000001425027c20 */ /* 0x000fe20008400000 */
[----:B------:R-:W-:Y:S04]  /*20740*/  @!P5 STG.E.U8 desc[UR14][R24.64+0xd0], R235 ;  /* 0x0000d0eb1800d986 */ /* 0x000fe8000c10110e */
[----:B------:R-:W3:Y:S01]  /*20750*/  LDL.LU R37, [R1+0x220] ;  /* 0x0002200001257983 */ /* 0x000ee20000300800 */
[----:B------:R-:W-:Y:S01]  /*20760*/  F2FP.SATFINITE.E5M2.F32.PACK_AB_MERGE_C R9, RZ, R2, RZ ;  /* 0x00000002ff09723e */ /* 0x000fe200048060ff */
[----:B------:R-:W-:-:S02]  /*20770*/  FMUL R2, R35, UR20 ;  /* 0x0000001423027c20 */ /* 0x000fc40008400000 */
[----:B------:R-:W4:Y:S01]  /*20780*/  LDL.LU R36, [R1+0x224] ;  /* 0x0002240001247983 */ /* 0x000f220000300800 */
[----:B------:R-:W-:-:S03]  /*20790*/  F2FP.SATFINITE.E5M2.F32.PACK_AB_MERGE_C R11, RZ, R3, RZ ;  /* 0x00000003ff0b723e */ /* 0x000fc600048060ff */
[----:B------:R0:W-:Y:S01]  /*207a0*/  @!P3 STG.E.U8 desc[UR14][R24.64+0xd1], R5 ;  /* 0x0000d1051800b986 */ /* 0x0001e2000c10110e */
[----:B------:R-:W-:-:S03]  /*207b0*/  FMUL R3, R32, UR20 ;  /* 0x0000001420037c20 */ /* 0x000fc60008400000 */
[----:B------:R-:W4:Y:S01]  /*207c0*/  LDL.LU R35, [R1+0x228] ;  /* 0x0002280001237983 */ /* 0x000f220000300800 */
[----:B0-----:R-:W-:Y:S01]  /*207d0*/  F2FP.SATFINITE.E5M2.F32.PACK_AB_MERGE_C R5, RZ, R2, RZ ;  /* 0x00000002ff05723e */ /* 0x001fe200048060ff */
[----:B------:R-:W-:Y:S02]  /*207e0*/  FMUL R2, R33, UR20 ;  /* 0x0000001421027c20 */ /* 0x000fe40008400000 */
[----:B------:R-:W4:Y:S04]  /*207f0*/  LDL.LU R33, [R1+0x22c] ;  /* 0x00022c0001217983 */ /* 0x000f280000300800 */
[----:B------:R-:W4:Y:S01]  /*20800*/  LDL.LU R32, [R1+0x230] ;  /* 0x0002300001207983 */ /* 0x000f220000300800 */
[C---:B------:R-:W-:Y:S02]  /*20810*/  ISETP.LT.OR P5, PT, R0.reuse, 0xd2, !P2 ;  /* 0x000000d20000780c */ /* 0x040fe400057a1670 */
[----:B------:R-:W-:Y:S01]  /*20820*/  ISETP.LT.OR P3, PT, R0, 0xd9, !P1 ;  /* 0x000000d90000780c */ /* 0x000fe20004f61670 */
[----:B------:R-:W4:Y:S01]  /*20830*/  LDL.LU R41, [R1+0x234] ;  /* 0x0002340001297983 */ /* 0x000f220000300800 */
[----:B------:R-:W-:-:S05]  /*20840*/  F2FP.SATFINITE.E5M2.F32.PACK_AB_MERGE_C R237, RZ, R237, RZ ;  /* 0x000000edffed723e */ /* 0x000fca00048060ff */
[----:B------:R-:W-:Y:S01]  /*20850*/  @!P6 STG.E.U8 desc[UR14][R26.64+0xd0], R237 ;  /* 0x0000d0ed1a00e986 */ /* 0x000fe2000c10110e */
[----:B------:R-:W-:-:S03]  /*20860*/  ISETP.LT.OR P6, PT, R0, 0xda, !P1 ;  /* 0x000000da0000780c */ /* 0x000fc60004fc1670 */
[----:B------:R0:W-:Y:S01]  /*20870*/  @!P5 STG.E.U8 desc[UR14][R26.64+0xd1], R7 ;  /* 0x0000d1071a00d986 */ /* 0x0001e2000c10110e */
[----:B------:R-:W-:-:S03]  /*20880*/  ISETP.LT.OR P5, PT, R0, 0xd9, !P2 ;  /* 0x000000d90000780c */ /* 0x000fc600057a1670 */
[----:B------:R1:W-:Y:S01]  /*20890*/  @!P3 STG.E.U8 desc[UR14][R24.64+0xd8], R9 ;  /* 0x0000d8091800b986 */ /* 0x0003e2000c10110e */
[----:B------:R-:W-:Y:S02]  /*208a0*/  ISETP.LT.OR P3, PT, R0, 0xda, !P2 ;  /* 0x000000da0000780c */ /* 0x000fe40005761670 */
[----:B0-----:R-:W-:-:S03]  /*208b0*/  F2FP.SATFINITE.E5M2.F32.PACK_AB_MERGE_C R7, RZ, R2, RZ ;  /* 0x00000002ff07723e */ /* 0x001fc600048060ff */
[----:B------:R-:W-:Y:S01]  /*208c0*/  @!P6 STG.E.U8 desc[UR14][R24.64+0xd9], R11 ;  /* 0x0000d90b1800e986 */ /* 0x000fe2000c10110e */
[----:B-1----:R-:W-:-:S03]  /*208d0*/  F2FP.SATFINITE.E5M2.F32.PACK_AB_MERGE_C R9, RZ, R3, RZ ;  /* 0x00000003ff09723e */ /* 0x002fc600048060ff */
[----:B------:R0:W-:Y:S04]  /*208e0*/  @!P5 STG.E.U8 desc[UR14][R26.64+0xd8], R5 ;  /* 0x0000d8051a00d986 */ /* 0x0001e8000c10110e */
[----:B------:R1:W-:Y:S01]  /*208f0*/  @!P3 STG.E.U8 desc[UR14][R26.64+0xd9], R7 ;  /* 0x0000d9071a00b986 */ /* 0x0003e2000c10110e */
[----:B--2---:R-:W-:-:S03]  /*20900*/  FMUL R4, R39, UR20 ;  /* 0x0000001427047c20 */ /* 0x004fc60008400000 */
[----:B------:R-:W2:Y:S01]  /*20910*/  LDL.LU R39, [R1+0x238] ;  /* 0x0002380001277983 */ /* 0x000ea20000300800 */
[----:B-----5:R-:W-:-:S03]  /*20920*/  FMUL R2, R38, UR20 ;  /* 0x0000001426027c20 */ /* 0x020fc60008400000 */
[----:B------:R-:W5:Y:S02]  /*20930*/  LDL.LU R38, [R1+0x23c] ;  /* 0x00023c0001267983 */ /* 0x000f640000300800 */
[----:B0-----:R-:W-:Y:S02]  /*20940*/  F2FP.SATFINITE.E5M2.F32.PACK_AB_MERGE_C R5, RZ, R2, RZ ;  /* 0x00000002ff05723e */ /* 0x001fe400048060ff */
[----:B------:R-:W-:Y:S01]  /*20950*/  F2FP.SATFINITE.E5M2.F32.PACK_AB_MERGE_C R11, RZ, R4, RZ ;  /* 0x00000004ff0b723e */ /* 0x000fe200048060ff */
[----:B---3--:R-:W-:Y:S02]  /*20960*/  FMUL R3, R37, UR20 ;  /* 0x0000001425037c20 */ /* 0x008fe40008400000 */
[----:B------:R-:W3:Y:S01]  /*20970*/  LDL.LU R37, [R1+0x240] ;  /* 0x0002400001257983 */ /* 0x000ee20000300800 */
[----:B----4-:R-:W-:-:S03]  /*20980*/  FMUL R2, R36, UR20 ;  /* 0x0000001424027c20 */ /* 0x010fc60008400000 */
[----:B------:R-:W4:Y:S01]  /*20990*/  LDL.LU R36, [R1+0x244] ;  /* 0x0002440001247983 */ /* 0x000f220000300800 */
[----:B------:R-:W-:Y:S02]  /*209a0*/  F2FP.SATFINITE.E5M2.F32.PACK_AB_MERGE_C R13, RZ, R3, RZ ;  /* 0x00000003ff0d723e */ /* 0x000fe400048060ff */
[----:B-1----:R-:W-:Y:S01]  /*209b0*/  F2FP.SATFINITE.E5M2.F32.PACK_AB_MERGE_C R7, RZ, R2, RZ ;  /* 0x00000002ff07723e */ /* 0x002fe200048060ff */
[----:B------:R-:W-:Y:S02]  /*209c0*/  FMUL R2, R35, UR20 ;  /* 0x0000001423027c20 */ /* 0x000fe40008400000 */
[----:B------:R-:W4:Y:S01]  /*209d0*/  LDL.LU R35, [R1+0x248] ;  /* 0x0002480001237983 */ /* 0x000f220000300800 */
[----:B------:R-:W-:-:S03]  /*209e0*/  FMUL R3, R33, UR20 ;  /* 0x0000001421037c20 */ /* 0x000fc60008400000 */
[----:B------:R-:W4:Y:S01]  /*209f0*/  LDL.LU R33, [R1+0x24c] ;  /* 0x00024c0001217983 */ /* 0x000f220000300800 */
[----:B------:R-:W-:-:S03]  /*20a00*/  FMUL R4, R32, UR20 ;  /* 0x0000001420047c20 */ /* 0x000fc60008400000 */
[----:B------:R-:W4:Y:S01]  /*20a10*/  LDL.LU R32, [R1+0x250] ;  /* 0x0002500001207983 */ /* 0x000f220000300800 */
[C---:B------:R-:W-:Y:S02]  /*20a20*/  ISETP.LT.OR P6, PT, R0.reuse, 0xe1, !P1 ;  /* 0x000000e10000780c */ /* 0x040fe40004fc1670 */
[C---:B------:R-:W-:Y:S02]  /*20a30*/  ISETP.LT.OR P5, PT, R0.reuse, 0xe2, !P1 ;  /* 0x000000e20000780c */ /* 0x040fe40004fa1670 */
[----:B------:R-:W-:-:S09]  /*20a40*/  ISETP.LT.OR P3, PT, R0, 0xe1, !P2 ;  /* 0x000000e10000780c */ /* 0x000fd20005761670 */
[----:B------:R0:W-:Y:S01]  /*20a50*/  @!P6 STG.E.U8 desc[UR14][R24.64+0xe0], R9 ;  /* 0x0000e0091800e986 */ /* 0x0001e2000c10110e */
[----:B------:R-:W-:-:S03]  /*20a60*/  ISETP.LT.OR P6, PT, R0, 0xe2, !P2 ;  /* 0x000000e20000780c */ /* 0x000fc600057c1670 */
[----:B------:R-:W-:Y:S01]  /*20a70*/  @!P5 STG.E.U8 desc[UR14][R24.64+0xe1], R11 ;  /* 0x0000e10b1800d986 */ /* 0x000fe2000c10110e */
[----:B------:R-:W-:-:S03]  /*20a80*/  ISETP.LT.OR P5, PT, R0, 0xe9, !P1 ;  /* 0x000000e90000780c */ /* 0x000fc60004fa1670 */
[----:B------:R1:W-:Y:S01]  /*20a90*/  @!P3 STG.E.U8 desc[UR14][R26.64+0xe0], R5 ;  /* 0x0000e0051a00b986 */ /* 0x0003e2000c10110e */
[----:B------:R-:W-:-:S05]  /*20aa0*/  ISETP.LT.OR P3, PT, R0, 0xea, !P1 ;  /* 0x000000ea0000780c */ /* 0x000fca0004f61670 */
[----:B------:R-:W-:Y:S01]  /*20ab0*/  @!P6 STG.E.U8 desc[UR14][R26.64+0xe1], R13 ;  /* 0x0000e10d1a00e986 */ /* 0x000fe2000c10110e */
[C---:B------:R-:W-:Y:S02]  /*20ac0*/  ISETP.LT.OR P6, PT, R0.reuse, 0xe9, !P2 ;  /* 0x000000e90000780c */ /* 0x040fe400057c1670 */
[----:B0-----:R-:W-:Y:S01]  /*20ad0*/  F2FP.SATFINITE.E5M2.F32.PACK_AB_MERGE_C R9, RZ, R2, RZ ;  /* 0x00000002ff09723e */ /* 0x001fe200048060ff */
[----:B------:R0:W-:Y:S01]  /*20ae0*/  @!P5 STG.E.U8 desc[UR14][R24.64+0xe8], R7 ;  /* 0x0000e8071800d986 */ /* 0x0001e2000c10110e */
[----:B------:R-:W-:Y:S01]  /*20af0*/  ISETP.LT.OR P5, PT, R0, 0xea, !P2 ;  /* 0x000000ea0000780c */ /* 0x000fe200057a1670 */
[----:B------:R-:W-:Y:S01]  /*20b00*/  FMUL R2, R41, UR20 ;  /* 0x0000001429027c20 */ /* 0x000fe20008400000 */
[----:B-1----:R-:W-:Y:S02]  /*20b10*/  F2FP.SATFINITE.E5M2.F32.PACK_AB_MERGE_C R5, RZ, R3, RZ ;  /* 0x00000003ff05723e */ /* 0x002fe400048060ff */
[----:B------:R-:W-:Y:S01]  /*20b20*/  F2FP.SATFINITE.E5M2.F32.PACK_AB_MERGE_C R11, RZ, R4, RZ ;  /* 0x00000004ff0b723e */ /* 0x000fe200048060ff */
[----:B------:R-:W-:Y:S01]  /*20b30*/  @!P3 STG.E.U8 desc[UR14][R24.64+0xe9], R9 ;  /* 0x0000e9091800b986 */ /* 0x000fe2000c10110e */
[----:B0-----:R-:W-:-:S03]  /*20b40*/  F2FP.SATFINITE.E5M2.F32.PACK_AB_MERGE_C R7, RZ, R2, RZ ;  /* 0x00000002ff07723e */ /* 0x001fc600048060ff */
[----:B------:R0:W-:Y:S04]  /*20b50*/  @!P6 STG.E.U8 desc[UR14][R26.64+0xe8], R5 ;  /* 0x0000e8051a00e986 */ /* 0x0001e8000c10110e */
[----:B------:R1:W-:Y:S01]  /*20b60*/  @!P5 STG.E.U8 desc[UR14][R26.64+0xe9], R11 ;  /* 0x0000e90b1a00d986 */ /* 0x0003e2000c10110e */
[----:B--2---:R-:W-:-:S05]  /*20b70*/  FMUL R3, R39, UR20 ;  /* 0x0000001427037c20 */ /* 0x004fca0008400000 */
[----:B------:R-:W-:Y:S01]  /*20b80*/  F2FP.SATFINITE.E5M2.F32.PACK_AB_MERGE_C R13, RZ, R3, RZ ;  /* 0x00000003ff0d723e */ /* 0x000fe200048060ff */
[----:B-----5:R-:W-:-:S05]  /*20b90*/  FMUL R2, R38, UR20 ;  /* 0x0000001426027c20 */ /* 0x020fca0008400000 */
[----:B0-----:R-:W-:Y:S01]  /*20ba0*/  F2FP.SATFINITE.E5M2.F32.PACK_AB_MERGE_C R5, RZ, R2, RZ ;  /* 0x00000002ff05723e */ /* 0x001fe200048060ff */
[----:B---3--:R-:W-:Y:S02]  /*20bb0*/  FMUL R3, R37, UR20 ;  /* 0x0000001425037c20 */ /* 0x008fe40008400000 */
[----:B------:R-:W2:Y:S01]  /*20bc0*/  LDL.LU R37, [R1+0x254] ;  /* 0x0002540001257983 */ /* 0x000ea20000300800 */
[----:B----4-:R-:W-:-:S03]  /*20bd0*/  FMUL R4, R36, UR20 ;  /* 0x0000001424047c20 */ /* 0x010fc60008400000 */
[----:B------:R-:W3:Y:S01]  /*20be0*/  LDL.LU R39, [R1+0x258] ;  /* 0x0002580001277983 */ /* 0x000ee20000300800 */
[----:B------:R-:W-:-:S03]  /*20bf0*/  F2FP.SATFINITE.E5M2.F32.PACK_AB_MERGE_C R9, RZ, R3, RZ ;  /* 0x00000003ff09723e */ /* 0x000fc600048060ff */
[----:B------:R-:W4:Y:S01]  /*20c00*/  LDL.LU R36, [R1+0x25c] ;  /* 0x00025c0001247983 */ /* 0x000f220000300800 */
[----:B-1----:R-:W-:Y:S01]  /*20c10*/  F2FP.SATFINITE.E5M2.F32.PACK_AB_MERGE_C R11, RZ, R4, RZ ;  /* 0x00000004ff0b723e */ /* 0x002fe200048060ff */
[----:B------:R-:W-:Y:S02]  /*20c20*/  FMUL R2, R35, UR20 ;  /* 0x0000001423027c20 */ /* 0x000fe40008400000 */
[----:B------:R-:W5:Y:S01]  /*20c30*/  LDL.LU R35, [R1+0x260] ;  /* 0x0002600001237983 */ /* 0x000f620000300800 */
[----:B------:R-:W-:-:S03]  /*20c40*/  FMUL R3, R33, UR20 ;  /* 0x0000001421037c20 */ /* 0x000fc60008400000 */
[----:B------:R-:W5:Y:S01]  /*20c50*/  LDL.LU R33, [R1+0x264] ;  /* 0x0002640001217983 */ /* 0x000f620000300800 */
[----:B------:R-:W-:-:S03]  /*20c60*/  FMUL R4, R32, UR20 ;  /* 0x0000001420047c20 */ /* 0x000fc60008400000 */
[----:B------:R-:W5:Y:S01]  /*20c70*/  LDL.LU R32, [R1+0x268] ;  /* 0x0002680001207983 */ /* 0x000f620000300800 */
[C---:B------:R-:W-:Y:S02]  /*20c80*/  ISETP.LT.OR P3, PT, R0.reuse, 0xf1, !P1 ;  /* 0x000000f10000780c */ /* 0x040fe40004f61670 */
[C---:B------:R-:W-:Y:S01]  /*20c90*/  ISETP.LT.OR P6, PT, R0.reuse, 0xf2, !P1 ;  /* 0x000000f20000780c */ /* 0x040fe20004fc1670 */
[----:B------:R-:W5:Y:S01]  /*20ca0*/  LDL.LU R38, [R1+0x26c] ;  /* 0x00026c0001267983 */ /* 0x000f620000300800 */
[----:B------:R-:W-:-:S09]  /*20cb0*/  ISETP.LT.OR P5, PT, R0, 0xf1, !P2 ;  /* 0x000000f10000780c */ /* 0x000fd200057a1670 */
[----:B------:R0:W-:Y:S01]  /*20cc0*/  @!P3 STG.E.U8 desc[UR14][R24.64+0xf0], R7 ;  /* 0x0000f0071800b986 */ /* 0x0001e2000c10110e */
[----:B------:R-:W-:-:S03]  /*20cd0*/  ISETP.LT.OR P3, PT, R0, 0xf2, !P2 ;  /* 0x000000f20000780c */ /* 0x000fc60005761670 */
[----:B------:R1:W-:Y:S01]  /*20ce0*/  @!P6 STG.E.U8 desc[UR14][R24.64+0xf1], R13 ;  /* 0x0000f10d1800e986 */ /* 0x0003e2000c10110e */
[C---:B------:R-:W-:Y:S02]  /*20cf0*/  ISETP.LT.OR P6, PT, R0.reuse, 0xf9, !P1 ;  /* 0x000000f90000780c */ /* 0x040fe40004fc1670 */
[----:B------:R-:W-:Y:S01]  /*20d00*/  ISETP.LT.OR P1, PT, R0, 0xfa, !P1 ;  /* 0x000000fa0000780c */ /* 0x000fe20004f21670 */
[----:B------:R1:W-:Y:S01]  /*20d10*/  @!P5 STG.E.U8 desc[UR14][R26.64+0xf0], R5 ;  /* 0x0000f0051a00d986 */ /* 0x0003e2000c10110e */
[----:B0-----:R-:W-:Y:S02]  /*20d20*/  F2FP.SATFINITE.E5M2.F32.PACK_AB_MERGE_C R7, RZ, R3, RZ ;  /* 0x00000003ff07723e */ /* 0x001fe400048060ff */
[----:B-1----:R-:W-:Y:S02]  /*20d30*/  F2FP.SATFINITE.E5M2.F32.PACK_AB_MERGE_C R13, RZ, R4, RZ ;  /* 0x00000004ff0d723e */ /* 0x002fe400048060ff */
[----:B------:R-:W-:Y:S01]  /*20d40*/  F2FP.SATFINITE.E5M2.F32.PACK_AB_MERGE_C R5, RZ, R2, RZ ;  /* 0x00000002ff05723e */ /* 0x000fe200048060ff */
[----:B------:R0:W-:Y:S04]  /*20d50*/  @!P3 STG.E.U8 desc[UR14][R26.64+0xf1], R9 ;  /* 0x0000f1091a00b986 */ /* 0x0001e8000c10110e */
[----:B------:R1:W-:Y:S04]  /*20d60*/  @!P6 STG.E.U8 desc[UR14][R24.64+0xf8], R11 ;  /* 0x0000f80b1800e986 */ /* 0x0003e8000c10110e */
[----:B------:R1:W-:Y:S01]  /*20d70*/  @!P1 STG.E.U8 desc[UR14][R24.64+0xf9], R5 ;  /* 0x0000f90518009986 */ /* 0x0003e2000c10110e */
[----:B--2---:R-:W-:-:S03]  /*20d80*/  FMUL R2, R37, UR20 ;  /* 0x0000001425027c20 */ /* 0x004fc60008400000 */
[----:B------:R-:W2:Y:S01]  /*20d90*/  LDL.LU R37, [R1+0x270] ;  /* 0x0002700001257983 */ /* 0x000ea20000300800 */
[----:B---3--:R-:W-:-:S03]  /*20da0*/  FMUL R3, R39, UR20 ;  /* 0x0000001427037c20 */ /* 0x008fc60008400000 */
[----:B------:R-:W3:Y:S01]  /*20db0*/  LDL.LU R39, [R1+0x274] ;  /* 0x0002740001277983 */ /* 0x000ee20000300800 */
[----:B----4-:R-:W-:-:S03]  /*20dc0*/  FMUL R4, R36, UR20 ;  /* 0x0000001424047c20 */ /* 0x010fc60008400000 */
[----:B------:R-:W4:Y:S01]  /*20dd0*/  LDL.LU R36, [R1+0x278] ;  /* 0x0002780001247983 */ /* 0x000f220000300800 */
[----:B0-----:R-:W-:Y:S01]  /*20de0*/  F2FP.SATFINITE.E5M2.F32.PACK_AB_MERGE_C R9, RZ, R2, RZ ;  /* 0x00000002ff09723e */ /* 0x001fe200048060ff */
[----:B-----5:R-:W-:Y:S01]  /*20df0*/  FMUL R2, R35, UR20 ;  /* 0x0000001423027c20 */ /* 0x020fe20008400000 */
[----:B-1----:R-:W-:Y:S01]  /*20e00*/  F2FP.SATFINITE.E5M2.F32.PACK_AB_MERGE_C R11, RZ, R3, RZ ;  /* 0x00000003ff0b723e */ /* 0x002fe200048060ff */
[----:B------:R-:W5:Y:S01]  /*20e10*/  LDL.LU R35, [R1+0x27c] ;  /* 0x00027c0001237983 */ /* 0x000f620000300800 */
[----:B------:R-:W-:Y:S01]  /*20e20*/  F2FP.SATFINITE.E5M2.F32.PACK_AB_MERGE_C R5, RZ, R4, RZ ;  /* 0x00000004ff05723e */ /* 0x000fe200048060ff */
[----:B------:R-:W-:Y:S02]  /*20e30*/  FMUL R3, R33, UR20 ;  /* 0x0000001421037c20 */ /* 0x000fe40008400000 */
[----:B------:R-:W5:Y:S01]  /*20e40*/  LDL.LU R33, [R1+0x280] ;  /* 0x0002800001217983 */ /* 0x000f620000300800 */
[----:B------:R-:W-:-:S03]  /*20e50*/  FMUL R4, R32, UR20 ;  /* 0x0000001420047c20 */ /* 0x000fc60008400000 */
[----:B------:R-:W5:Y:S01]  /*20e60*/  LDL.LU R32, [R1+0x284] ;  /* 0x0002840001207983 */ /* 0x000f620000300800 */
[C---:B------:R-:W-:Y:S02]  /*20e70*/  ISETP.LT.OR P5, PT, R0.reuse, 0xf9, !P2 ;  /* 0x000000f90000780c */ /* 0x040fe400057a1670 */
[----:B------:R-:W-:Y:S02]  /*20e80*/  ISETP.LT.OR P2, PT, R0, 0xfa, !P2 ;  /* 0x000000fa0000780c */ /* 0x000fe40005741670 */
[C---:B------:R-:W-:Y:S02]  /*20e90*/  ISETP.GE.AND P6, PT, R34.reuse, 0x81, PT ;  /* 0x000000812200780c */ /* 0x040fe40003fc6270 */
[----:B------:R-:W-:Y:S02]  /*20ea0*/  ISETP.GE.AND P3, PT, R34, 0x89, PT ;  /* 0x000000892200780c */ /* 0x000fe40003f66270 */
[----:B------:R-:W-:-:S05]  /*20eb0*/  ISETP.LT.OR P1, PT, R0, 0x1, !P6 ;  /* 0x000000010000780c */ /* 0x000fca0007721670 */
[----:B------:R0:W-:Y:S01]  /*20ec0*/  @!P5 STG.E.U8 desc[UR14][R26.64+0xf8], R7 ;  /* 0x0000f8071a00d986 */ /* 0x0001e2000c10110e */
[----:B------:R-:W-:-:S03]  /*20ed0*/  ISETP.LT.OR P5, PT, R0, 0x1, !P3 ;  /* 0x000000010000780c */ /* 0x000fc60005fa1670 */
[----:B------:R1:W-:Y:S01]  /*20ee0*/  @!P2 STG.E.U8 desc[UR14][R26.64+0xf9], R13 ;  /* 0x0000f90d1a00a986 */ /* 0x0003e2000c10110e */
[----:B------:R-:W-:-:S03]  /*20ef0*/  ISETP.LT.OR P2, PT, R0, 0x2, !P6 ;  /* 0x000000020000780c */ /* 0x000fc60007741670 */
[----:B------:R1:W-:Y:S01]  /*20f00*/  @!P1 STG.E.U8 desc[UR14][R30.64], R9 ;  /* 0x000000091e009986 */ /* 0x0003e2000c10110e */
[----:B------:R-:W-:Y:S02]  /*20f10*/  ISETP.LT.OR P1, PT, R0, 0x2, !P3 ;  /* 0x000000020000780c */ /* 0x000fe40005f21670 */
[----:B0-----:R-:W-:Y:S01]  /*20f20*/  F2FP.SATFINITE.E5M2.F32.PACK_AB_MERGE_C R7, RZ, R2, RZ ;  /* 0x00000002ff07723e */ /* 0x001fe200048060ff */
[----:B------:R-:W-:Y:S02]  /*20f30*/  FMUL R2, R38, UR20 ;  /* 0x0000001426027c20 */ /* 0x000fe40008400000 */
[----:B------:R-:W5:Y:S04]  /*20f40*/  LDL.LU R38, [R1+0x288] ;  /* 0x0002880001267983 */ /* 0x000f680000300800 */
[----:B------:R-:W-:Y:S04]  /*20f50*/  @!P2 STG.E.U8 desc[UR14][R30.64+0x1], R11 ;  /* 0x0000010b1e00a986 */ /* 0x000fe8000c10110e */
[----:B------:R0:W-:Y:S01]  /*20f60*/  @!P5 STG.E.U8 desc[UR14][R28.64], R5 ;  /* 0x000000051c00d986 */ /* 0x0001e2000c10110e */
[----:B------:R-:W-:-:S02]  /*20f70*/  ISETP.LT.OR P5, PT, R0, 0xa, !P6 ;  /* 0x0000000a0000780c */ /* 0x000fc400077a1670 */
[----:B-1----:R-:W-:Y:S02]  /*20f80*/  F2FP.SATFINITE.E5M2.F32.PACK_AB_MERGE_C R13, RZ, R3, RZ ;  /* 0x00000003ff0d723e */ /* 0x002fe400048060ff */
[----:B------:R-:W-:Y:S01]  /*20f90*/  F2FP.SATFINITE.E5M2.F32.PACK_AB_MERGE_C R9, RZ, R4, RZ ;  /* 0x00000004ff09723e */ /* 0x000fe200048060ff */
[----:B------:R1:W-:Y:S01]  /*20fa0*/  @!P1 STG.E.U8 desc[UR14][R28.64+0x1], R7 ;  /* 0x000001071c009986 */ /* 0x0003e2000c10110e */
[----:B0-----:R-:W-:-:S07]  /*20fb0*/  F2FP.SATFINITE.E5M2.F32.PACK_AB_MERGE_C R5, RZ, R2, RZ ;  /* 0x00000002ff05723e */ /* 0x001fce00048060ff */
[----:B------:R0:W-:Y:S01]  /*20fc0*/  @!P5 STG.E.U8 desc[UR14][R30.64+0x9], R9 ;  /* 0x000009091e00d986 */ /* 0x0001e2000c10110e */
[----:B--2---:R-:W-:-:S03]  /*20fd0*/  FMUL R3, R37, UR20 ;  /* 0x0000001425037c20 */ /* 0x004fc60008400000 */
[----:B------:R-:W2:Y:S01]  /*20fe0*/  LDL.LU R37, [R1+0x28c] ;  /* 0x00028c0001257983 */ /* 0x000ea20000300800 */
[----:B---3--:R-:W-:-:S03]  /*20ff0*/  FMUL R4, R39, UR20 ;  /* 0x0000001427047c20 */ /* 0x008fc60008400000 */
[----:B------:R-:W3:Y:S01]  /*21000*/  LDL.LU R39, [R1+0x290] ;  /* 0x0002900001277983 */ /* 0x000ee20000300800 */
[----:B----4-:R-:W-:-:S03]  /*21010*/  FMUL R2, R36, UR20 ;  /* 0x0000001424027c20 */ /* 0x010fc60008400000 */
[----:B------:R-:W4:Y:S01]  /*21020*/  LDL.LU R36, [R1+0x294] ;  /* 0x0002940001247983 */ /* 0x000f220000300800 */
[----:B------:R-:W-:Y:S01]  /*21030*/  F2FP.SATFINITE.E5M2.F32.PACK_AB_MERGE_C R11, RZ, R3, RZ ;  /* 0x00000003ff0b723e */ /* 0x000fe200048060ff */
[----:B-----5:R-:W-:Y:S01]  /*21040*/  FMUL R3, R35, UR20 ;  /* 0x0000001423037c20 */ /* 0x020fe20008400000 */
[----:B-1----:R-:W-:Y:S01]  /*21050*/  F2FP.SATFINITE.E5M2.F32.PACK_AB_MERGE_C R7, RZ, R4, RZ ;  /* 0x00000004ff07723e */ /* 0x002fe200048060ff */
[----:B------:R-:W5:Y:S01]  /*21060*/  LDL.LU R35, [R1+0x298] ;  /* 0x0002980001237983 */ /* 0x000f620000300800 */
[----:B0-----:R-:W-:Y:S01]  /*21070*/  F2FP.SATFINITE.E5M2.F32.PACK_AB_MERGE_C R9, RZ, R2, RZ ;  /* 0x00000002ff09723e */ /* 0x001fe200048060ff */
[----:B------:R-:W-:Y:S02]  /*21080*/  FMUL R4, R33, UR20 ;  /* 0x0000001421047c20 */ /* 0x000fe40008400000 */
[----:B------:R-:W5:Y:S01]  /*21090*/  LDL.LU R33, [R1+0x29c] ;  /* 0x00029c0001217983 */ /* 0x000f620000300800 */
[----:B------:R-:W-:-:S03]  /*210a0*/  FMUL R2, R32, UR20 ;  /* 0x0000001420027c20 */ /* 0x000fc60008400000 */
[----:B------:R-:W5:Y:S01]  /*210b0*/  LDL.LU R32, [R1+0x2a0] ;  /* 0x0002a00001207983 */ /* 0x000f620000300800 */
[C---:B------:R-:W-:Y:S02]  /*210c0*/  ISETP.LT.OR P2, PT, R0.reuse, 0x9, !P6 ;  /* 0x000000090000780c */ /* 0x040fe40007741670 */
[C---:B------:R-:W-:Y:S02]  /*210d0*/  ISETP.LT.OR P1, PT, R0.reuse, 0x9, !P3 ;  /* 0x000000090000780c */ /* 0x040fe40005f21670 */
[----:B------:R-:W-:-:S09]  /*210e0*/  ISETP.LT.OR P5, PT, R0, 0x11, !P6 ;  /* 0x000000110000780c */ /* 0x000fd200077a1670 */
[----:B------:R0:W-:Y:S01]  /*210f0*/  @!P2 STG.E.U8 desc[UR14][R30.64+0x8], R13 ;  /* 0x0000080d1e00a986 */ /* 0x0001e2000c10110e */
[----:B------:R-:W-:-:S03]  /*21100*/  ISETP.LT.OR P2, PT, R0, 0xa, !P3 ;  /* 0x0000000a0000780c */ /* 0x000fc60005f41670 */
[----:B------:R1:W-:Y:S01]  /*21110*/  @!P1 STG.E.U8 desc[UR14][R28.64+0x8], R5 ;  /* 0x000008051c009986 */ /* 0x0003e2000c10110e */
[----:B------:R-:W-:Y:S02]  /*21120*/  ISETP.LT.OR P1, PT, R0, 0x11, !P3 ;  /* 0x000000110000780c */ /* 0x000fe40005f21670 */
[----:B0-----:R-:W-:-:S07]  /*21130*/  F2FP.SATFINITE.E5M2.F32.PACK_AB_MERGE_C R13, RZ, R3, RZ ;  /* 0x00000003ff0d723e */ /* 0x001fce00048060ff */
[----:B------:R0:W-:Y:S01]  /*21140*/  @!P2 STG.E.U8 desc[UR14][R28.64+0x9], R11 ;  /* 0x0000090b1c00a986 */ /* 0x0001e2000c10110e */
[----:B------:R-:W-:Y:S01]  /*21150*/  ISETP.LT.OR P2, PT, R0, 0x12, !P6 ;  /* 0x000000120000780c */ /* 0x000fe20007741670 */
[----:B------:R-:W-:Y:S02]  /*21160*/  FMUL R3, R38, UR20 ;  /* 0x0000001426037c20 */ /* 0x000fe40008400000 */
[----:B------:R0:W-:Y:S01]  /*21170*/  @!P5 STG.E.U8 desc[UR14][R30.64+0x10], R7 ;  /* 0x000010071e00d986 */ /* 0x0001e2000c10110e */
[----:B------:R-:W-:-:S03]  /*21180*/  ISETP.LT.OR P5, PT, R0, 0x12, !P3 ;  /* 0x000000120000780c */ /* 0x000fc60005fa1670 */
[----:B------:R-:W5:Y:S01]  /*21190*/  LDL.LU R38, [R1+0x2a4] ;  /* 0x0002a40001267983 */ /* 0x000f620000300800 */
[----:B-1----:R-:W-:Y:S02]  /*211a0*/  F2FP.SATFINITE.E5M2.F32.PACK_AB_MERGE_C R5, RZ, R4, RZ ;  /* 0x00000004ff05723e */ /* 0x002fe400048060ff */
[----:B0-----:R-:W-:Y:S02]  /*211b0*/  F2FP.SATFINITE.E5M2.F32.PACK_AB_MERGE_C R11, RZ, R3, RZ ;  /* 0x00000003ff0b723e */ /* 0x001fe400048060ff */
        /* <DEDUP_REMOVED lines=20> */
[C---:B------:R-:W-:Y:S02]  /*21300*/  ISETP.LT.OR P1, PT, R0.reuse, 0x19, !P6 ;  /* 0x000000190000780c */ /* 0x040fe40007721670 */
[----:B------:R-:W-:-:S09]  /*21310*/  ISETP.LT.OR P5, PT, R0, 0x19, !P3 ;  /* 0x000000190000780c */ /* 0x000fd20005fa1670 */
[----:B------:R-:W-:Y:S01]  /*21320*/  @!P2 STG.E.U8 desc[UR14][R30.64+0x19], R11 ;  /* 0x0000190b1e00a986 */ /* 0x000fe2000c10110e */
[----:B------:R-:W-:-:S03]  /*21330*/  ISETP.LT.OR P2, PT, R0, 0x1a, !P3 ;  /* 0x0000001a0000780c */ /* 0x000fc60005f41670 */
[----:B------:R0:W-:Y:S01]  /*21340*/  @!P1 STG.E.U8 desc[UR14][R30.64+0x18], R7 ;  /* 0x000018071e009986 */ /* 0x0001e2000c10110e */
[----:B------:R-:W-:-:S03]  /*21350*/  ISETP.LT.OR P1, PT, R0, 0x21, !P6 ;  /* 0x000000210000780c */ /* 0x000fc60007721670 */
[----:B------:R1:W-:Y:S01]  /*21360*/  @!P5 STG.E.U8 desc[UR14][R28.64+0x18], R9 ;  /* 0x000018091c00d986 */ /* 0x0003e2000c10110e */
[----:B------:R-:W-:-:S05]  /*21370*/  ISETP.LT.OR P5, PT, R0, 0x22, !P6 ;  /* 0x000000220000780c */ /* 0x000fca00077a1670 */
[----:B------:R1:W-:Y:S01]  /*21380*/  @!P2 STG.E.U8 desc[UR14][R28.64+0x19], R5 ;  /* 0x000019051c00a986 */ /* 0x0003e2000c10110e */
[----:B0-----:R-:W-:-:S03]  /*21390*/  F2FP.SATFINITE.E5M2.F32.PACK_AB_MERGE_C R7, RZ, R4, RZ ;  /* 0x00000004ff07723e */ /* 0x001fc600048060ff */
[----:B------:R-:W-:Y:S01]  /*213a0*/  @!P1 STG.E.U8 desc[UR14][R30.64+0x20], R13 ;  /* 0x0000200d1e009986 */ /* 0x000fe2000c10110e */
[----:B------:R-:W-:Y:S01]  /*213b0*/  ISETP.LT.OR P1, PT, R0, 0x21, !P3 ;  /* 0x000000210000780c */ /* 0x000fe20005f21670 */
[----:B------:R-:W-:Y:S02]  /*213c0*/  FMUL R4, R38, UR20 ;  /* 0x0000001426047c20 */ /* 0x000fe40008400000 */
[----:B------:R-:W5:Y:S01]  /*213d0*/  LDL.LU R38, [R1+0x2c0] ;  /* 0x0002c00001267983 */ /* 0x000f620000300800 */
[----:B-1----:R-:W-:Y:S02]  /*213e0*/  F2FP.SATFINITE.E5M2.F32.PACK_AB_MERGE_C R9, RZ, R2, RZ ;  /* 0x00000002ff09723e */ /* 0x002fe400048060ff */
[----:B------:R-:W-:Y:S02]  /*213f0*/  F2FP.SATFINITE.E5M2.F32.PACK_AB_MERGE_C R11, RZ, R3, RZ ;  /* 0x00000003ff0b723e */ /* 0x000fe400048060ff */
[----:B------:R-:W-:Y:S01]  /*21400*/  F2FP.SATFINITE.E5M2.F32.PACK_AB_MERGE_C R5, RZ, R4, RZ ;  /* 0x00000004ff05723e */ /* 0x000fe200048060ff */
        /* <DEDUP_REMOVED lines=10> */
[----:B------:R-:W-:Y:S01]  /*214b0*/  F2FP.SATFINITE.E5M2.F32.PACK_AB_MERGE_C R13, RZ, R3, RZ ;  /* 0x00000003ff0d723e */ /* 0x000fe200048060ff */
[----:B------:R-:W5:Y:S01]  /*214c0*/  LDL.LU R35, [R1+0x2d0] ;  /* 0x0002d00001237983 */ /* 0x000f620000300800 */
[----:B-1----:R-:W-:Y:S01]  /*214d0*/  F2FP.SATFINITE.E5M2.F32.PACK_AB_MERGE_C R9, RZ, R4, RZ ;  /* 0x00000004ff09723e */ /* 0x002fe200048060ff */
        /* <DEDUP_REMOVED lines=10> */
[----:B------:R-:W-:-:S09]  /*21580*/  ISETP.LT.OR P5, PT, R0, 0x2a, !P3 ;  /* 0x0000002a0000780c */ /* 0x000fd20005fa1670 */
[----:B------:R1:W-:Y:S01]  /*21590*/  @!P2 STG.E.U8 desc[UR14][R30.64+0x29], R7 ;  /* 0x000029071e00a986 */ /* 0x0003e2000c10110e */
[C---:B------:R-:W-:Y:S02]  /*215a0*/  ISETP.LT.OR P2, PT, R0.reuse, 0x32, !P6 ;  /* 0x000000320000780c */ /* 0x040fe40007741670 */
[----:B0-----:R-:W-:Y:S01]  /*215b0*/  F2FP.SATFINITE.E5M2.F32.PACK_AB_MERGE_C R5, RZ, R2, RZ ;  /* 0x00000002ff05723e */ /* 0x001fe200048060ff */
[----:B------:R-:W-:Y:S01]  /*215c0*/  @!P1 STG.E.U8 desc[UR14][R28.64+0x28], R13 ;  /* 0x0000280d1c009986 */ /* 0x000fe2000c10110e */
[----:B------:R-:W-:Y:S01]  /*215d0*/  ISETP.LT.OR P1, PT, R0, 0x31, !P6 ;  /* 0x000000310000780c */ /* 0x000fe20007721670 */
[----:B------:R-:W-:Y:S02]  /*215e0*/  FMUL R2, R38, UR20 ;  /* 0x0000001426027c20 */ /* 0x000fe40008400000 */
[----:B------:R0:W-:Y:S01]  /*215f0*/  @!P5 STG.E.U8 desc[UR14][R28.64+0x29], R9 ;  /* 0x000029091c00d986 */ /* 0x0001e2000c10110e */
[----:B------:R-:W-:-:S03]  /*21600*/  ISETP.LT.OR P5, PT, R0, 0x31, !P3 ;  /* 0x000000310000780c */ /* 0x000fc60005fa1670 */
[----:B------:R-:W5:Y:S01]  /*21610*/  LDL.LU R38, [R1+0x2dc] ;  /* 0x0002dc0001267983 */ /* 0x000f620000300800 */
[----:B------:R-:W-:Y:S02]  /*21620*/  F2FP.SATFINITE.E5M2.F32.PACK_AB_MERGE_C R11, RZ, R3, RZ ;  /* 0x00000003ff0b723e */ /* 0x000fe400048060ff */
[----:B-1----:R-:W-:Y:S02]  /*21630*/  F2FP.SATFINITE.E5M2.F32.PACK_AB_MERGE_C R7, RZ, R4, RZ ;  /* 0x00000004ff07723e */ /* 0x002fe400048060ff */
[----:B0-----:R-:W-:Y:S01]  /*21640*/  F2FP.SATFINITE.E5M2.F32.PACK_AB_MERGE_C R9, RZ, R2, RZ ;  /* 0x00000002ff09723e */ /* 0x001fe200048060ff */
[----:B------:R0:W-:Y:S04]  /*21650*/  @!P1 STG.E.U8 desc[UR14][R30.64+0x30], R5 ;  /* 0x000030051e009986 */ /* 0x0001e8000c10110e */
[----:B------:R-:W-:Y:S04]  /*21660*/  @!P2 STG.E.U8 desc[UR14][R30.64+0x31], R11 ;  /* 0x0000310b1e00a986 */ /* 0x000fe8000c10110e */
        /* <DEDUP_REMOVED lines=9> */
[----:B0-----:R-:W-:Y:S01]  /*21700*/  F2FP.SATFINITE.E5M2.F32.PACK_AB_MERGE_C R5, RZ, R4, RZ ;  /* 0x00000004ff05723e */ /* 0x001fe200048060ff */
        /* <DEDUP_REMOVED lines=8> */
[----:B------:R-:W-:Y:S02]  /*21790*/  ISETP.LT.OR P5, PT, R0, 0x3a, !P6 ;  /* 0x0000003a0000780c */ /* 0x000fe400077a1670 */
[----:B------:R-:W-:-:S07]  /*217a0*/  F2FP.SATFINITE.E5M2.F32.PACK_AB_MERGE_C R11, RZ, R3, RZ ;  /* 0x00000003ff0b723e */ /* 0x000fce00048060ff */
[----:B------:R0:W-:Y:S01]  /*217b0*/  @!P2 STG.E.U8 desc[UR14][R28.64+0x31], R9 ;  /* 0x000031091c00a986 */ /* 0x0001e2000c10110e */
[----:B------:R-:W-:-:S03]  /*217c0*/  ISETP.LT.OR P2, PT, R0, 0x3a, !P3 ;  /* 0x0000003a0000780c */ /* 0x000fc60005f41670 */
[----:B------:R-:W-:Y:S01]  /*217d0*/  @!P1 STG.E.U8 desc[UR14][R30.64+0x38], R13 ;  /* 0x0000380d1e009986 */ /* 0x000fe2000c10110e */
[----:B------:R-:W-:-:S03]  /*217e0*/  ISETP.LT.OR P1, PT, R0, 0x39, !P3 ;  /* 0x000000390000780c */ /* 0x000fc60005f21670 */
[----:B------:R1:W-:Y:S01]  /*217f0*/  @!P5 STG.E.U8 desc[UR14][R30.64+0x39], R5 ;  /* 0x000039051e00d986 */ /* 0x0003e2000c10110e */
[----:B------:R-:W-:Y:S02]  /*21800*/  ISETP.LT.OR P5, PT, R0, 0x41, !P6 ;  /* 0x000000410000780c */ /* 0x000fe400077a1670 */
[----:B0-----:R-:W-:Y:S01]  /*21810*/  F2FP.SATFINITE.E5M2.F32.PACK_AB_MERGE_C R9, RZ, R4, RZ ;  /* 0x00000004ff09723e */ /* 0x001fe200048060ff */
[----:B------:R-:W-:Y:S02]  /*21820*/  FMUL R3, R38, UR20 ;  /* 0x0000001426037c20 */ /* 0x000fe40008400000 */
[----:B------:R-:W5:Y:S01]  /*21830*/  LDL.LU R38, [R1+0x2f8] ;  /* 0x0002f80001267983 */ /* 0x000f620000300800 */
[----:B-1----:R-:W-:Y:S02]  /*21840*/  F2FP.SATFINITE.E5M2.F32.PACK_AB_MERGE_C R5, RZ, R2, RZ ;  /* 0x00000002ff05723e */ /* 0x002fe400048060ff */
[----:B------:R-:W-:Y:S01]  /*21850*/  F2FP.SATFINITE.E5M2.F32.PACK_AB_MERGE_C R13, RZ, R3, RZ ;  /* 0x00000003ff0d723e */ /* 0x000fe200048060ff */
        /* <DEDUP_REMOVED lines=24> */
[----:B------:R-:W-:-:S03]  /*219e0*/  ISETP.LT.OR P1, PT, R0, 0x49, !P6 ;  /* 0x000000490000780c */ /* 0x000fc60007721670 */
[----:B------:R1:W-:Y:S01]  /*219f0*/  @!P5 STG.E.U8 desc[UR14][R28.64+0x41], R7 ;  /* 0x000041071c00d986 */ /* 0x0003e2000c10110e */
[----:B------:R-:W-:Y:S02]  /*21a00*/  ISETP.LT.OR P5, PT, R0, 0x49, !P3 ;  /* 0x000000490000780c */ /* 0x000fe40005fa1670 */
[----:B0-----:R-:W-:-:S03]  /*21a10*/  F2FP.SATFINITE.E5M2.F32.PACK_AB_MERGE_C R5, RZ, R4, RZ ;  /* 0x00000004ff05723e */ /* 0x001fc600048060ff */
[----:B------:R-:W-:Y:S01]  /*21a20*/  @!P2 STG.E.U8 desc[UR14][R30.64+0x49], R11 ;  /* 0x0000490b1e00a986 */ /* 0x000fe2000c10110e */
[----:B------:R-:W-:Y:S02]  /*21a30*/  ISETP.LT.OR P2, PT, R0, 0x4a, !P3 ;  /* 0x0000004a0000780c */ /* 0x000fe40005f41670 */
[----:B-1----:R-:W-:Y:S01]  /*21a40*/  F2FP.SATFINITE.E5M2.F32.PACK_AB_MERGE_C R13, RZ, R3, RZ ;  /* 0x00000003ff0d723e */ /* 0x002fe200048060ff */
[----:B------:R-:W-:Y:S02]  /*21a50*/  FMUL R4, R38, UR20 ;  /* 0x0000001426047c20 */ /* 0x000fe40008400000 */
[----:B------:R-:W5:Y:S01]  /*21a60*/  LDL.LU R38, [R1+0x314] ;  /* 0x0003140001267983 */ /* 0x000f620000300800 */
[----:B------:R-:W-:-:S03]  /*21a70*/  F2FP.SATFINITE.E5M2.F32.PACK_AB_MERGE_C R7, RZ, R2, RZ ;  /* 0x00000002ff07723e */ /* 0x000fc600048060ff */
[----:B------:R0:W-:Y:S04]  /*21a80*/  @!P1 STG.E.U8 desc[UR14][R30.64+0x48], R9 ;  /* 0x000048091e009986 */ /* 0x0001e8000c10110e */
[----:B------:R1:W-:Y:S01]  /*21a90*/  @!P5 STG.E.U8 desc[UR14][R28.64+0x48], R5 ;  /* 0x000048051c00d986 */ /* 0x0003e2000c10110e */
[----:B0-----:R-:W-:-:S03]  /*21aa0*/  F2FP.SATFINITE.E5M2.F32.PACK_AB_MERGE_C R9, RZ, R4, RZ ;  /* 0x00000004ff09723e */ /* 0x001fc600048060ff */
[----:B------:R0:W-:Y:S01]  /*21ab0*/  @!P2 STG.E.U8 desc[UR14][R28.64+0x49], R7 ;  /* 0x000049071c00a986 */ /* 0x0001e2000c10110e */
[----:B--2---:R-:W-:-:S03]  /*21ac0*/  FMUL R2, R37, UR20 ;  /* 0x0000001425027c20 */ /* 0x004fc60008400000 */
[----:B------:R-:W2:Y:S01]  /*21ad0*/  LDL.LU R37, [R1+0x318] ;  /* 0x0003180001257983 */ /* 0x000ea20000300800 */
[----:B---3--:R-:W-:-:S03]  /*21ae0*/  FMUL R3, R39, UR20 ;  /* 0x0000001427037c20 */ /* 0x008fc60008400000 */
[----:B------:R-:W3:Y:S01]  /*21af0*/  LDL.LU R39, [R1+0x31c] ;  /* 0x00031c0001277983 */ /* 0x000ee20000300800 */
[----:B----4-:R-:W-:-:S03]  /*21b00*/  FMUL R4, R36, UR20 ;  /* 0x0000001424047c20 */ /* 0x010fc60008400000 */
[----:B------:R-:W4:Y:S01]  /*21b10*/  LDL.LU R36, [R1+0x320] ;  /* 0x0003200001247983 */ /* 0x000f220000300800 */
[----:B-1----:R-:W-:Y:S01]  /*21b20*/  F2FP.SATFINITE.E5M2.F32.PACK_AB_MERGE_C R5, RZ, R2, RZ ;  /* 0x00000002ff05723e */ /* 0x002fe200048060ff */
[----:B-----5:R-:W-:Y:S01]  /*21b30*/  FMUL R2, R35, UR20 ;  /* 0x0000001423027c20 */ /* 0x020fe20008400000 */
[----:B------:R-:W-:Y:S01]  /*21b40*/  F2FP.SATFINITE.E5M2.F32.PACK_AB_MERGE_C R11, RZ, R3, RZ ;  /* 0x00000003ff0b723e */ /* 0x000fe200048060ff */
        /* <DEDUP_REMOVED lines=13> */
[----:B------:R-:W-:Y:S01]  /*21c20*/  @!P2 STG.E.U8 desc[UR14][R28.64+0x51], R11 ;  /* 0x0000510b1c00a986 */ /* 0x000fe2000c10110e */
[----:B------:R-:W-:-:S05]  /*21c30*/  ISETP.LT.OR P2, PT, R0, 0x5a, !P6 ;  /* 0x0000005a0000780c */ /* 0x000fca0007741670 */
[----:B------:R1:W-:Y:S01]  /*21c40*/  @!P1 STG.E.U8 desc[UR14][R28.64+0x50], R5 ;  /* 0x000050051c009986 */ /* 0x0003e2000c10110e */
[----:B0-----:R-:W-:-:S03]  /*21c50*/  F2FP.SATFINITE.E5M2.F32.PACK_AB_MERGE_C R9, RZ, R2, RZ ;  /* 0x00000002ff09723e */ /* 0x001fc600048060ff */
[----:B------:R0:W-:Y:S01]  /*21c60*/  @!P5 STG.E.U8 desc[UR14][R30.64+0x58], R7 ;  /* 0x000058071e00d986 */ /* 0x0001e2000c10110e */
[----:B------:R-:W-:Y:S01]  /*21c70*/  ISETP.LT.OR P5, PT, R0, 0x5a, !P3 ;  /* 0x0000005a0000780c */ /* 0x000fe20005fa1670 */
[----:B------:R-:W-:Y:S02]  /*21c80*/  FMUL R2, R38, UR20 ;  /* 0x0000001426027c20 */ /* 0x000fe40008400000 */
[----:B------:R-:W5:Y:S01]  /*21c90*/  LDL.LU R38, [R1+0x330] ;  /* 0x0003300001267983 */ /* 0x000f620000300800 */
[----:B------:R-:W-:Y:S02]  /*21ca0*/  F2FP.SATFINITE.E5M2.F32.PACK_AB_MERGE_C R13, RZ, R3, RZ ;  /* 0x00000003ff0d723e */ /* 0x000fe400048060ff */
[----:B-1----:R-:W-:Y:S02]  /*21cb0*/  F2FP.SATFINITE.E5M2.F32.PACK_AB_MERGE_C R5, RZ, R4, RZ ;  /* 0x00000004ff05723e */ /* 0x002fe400048060ff */
[----:B0-----:R-:W-:Y:S01]  /*21cc0*/  F2FP.SATFINITE.E5M2.F32.PACK_AB_MERGE_C R7, RZ, R2, RZ ;  /* 0x00000002ff07723e */ /* 0x001fe200048060ff */
        /* <DEDUP_REMOVED lines=22> */
[----:B------:R-:W-:Y:S01]  /*21e30*/  @!P2 STG.E.U8 desc[UR14][R30.64+0x61], R11 ;  /* 0x0000610b1e00a986 */ /* 0x000fe2000c10110e */
[----:B------:R-:W-:Y:S02]  /*21e40*/  ISETP.LT.OR P2, PT, R0, 0x62, !P3 ;  /* 0x000000620000780c */ /* 0x000fe40005f41670 */
[----:B0-----:R-:W-:-:S07]  /*21e50*/  F2FP.SATFINITE.E5M2.F32.PACK_AB_MERGE_C R13, RZ, R3, RZ ;  /* 0x00000003ff0d723e */ /* 0x001fce00048060ff */
[----:B------:R0:W-:Y:S01]  /*21e60*/  @!P1 STG.E.U8 desc[UR14][R30.64+0x60], R7 ;  /* 0x000060071e009986 */ /* 0x0001e2000c10110e */
[----:B------:R-:W-:-:S03]  /*21e70*/  ISETP.LT.OR P1, PT, R0, 0x69, !P6 ;  /* 0x000000690000780c */ /* 0x000fc60007721670 */
[----:B------:R1:W-:Y:S01]  /*21e80*/  @!P5 STG.E.U8 desc[UR14][R28.64+0x60], R9 ;  /* 0x000060091c00d986 */ /* 0x0003e2000c10110e */
[----:B------:R-:W-:Y:S01]  /*21e90*/  ISETP.LT.OR P5, PT, R0, 0x6a, !P6 ;  /* 0x0000006a0000780c */ /* 0x000fe200077a1670 */
[----:B------:R-:W-:Y:S02]  /*21ea0*/  FMUL R3, R38, UR20 ;  /* 0x0000001426037c20 */ /* 0x000fe40008400000 */
[----:B------:R-:W5:Y:S01]  /*21eb0*/  LDL.LU R38, [R1+0x34c] ;  /* 0x00034c0001267983 */ /* 0x000f620000300800 */
[----:B0-----:R-:W-:Y:S02]  /*21ec0*/  F2FP.SATFINITE.E5M2.F32.PACK_AB_MERGE_C R7, RZ, R4, RZ ;  /* 0x00000004ff07723e */ /* 0x001fe400048060ff */
[----:B------:R-:W-:Y:S02]  /*21ed0*/  F2FP.SATFINITE.E5M2.F32.PACK_AB_MERGE_C R11, RZ, R3, RZ ;  /* 0x00000003ff0b723e */ /* 0x000fe400048060ff */
[----:B-1----:R-:W-:Y:S01]  /*21ee0*/  F2FP.SATFINITE.E5M2.F32.PACK_AB_MERGE_C R9, RZ, R2, RZ ;  /* 0x00000002ff09723e */ /* 0x002fe200048060ff */
        /* <DEDUP_REMOVED lines=64> */
[----:B------:R-:W-:-:S03]  /*222f0*/  ISETP.LT.OR P1, PT, R0, 0x81, !P3 ;  /* 0x000000810000780c */ /* 0x000fc60005f21670 */
        /* <DEDUP_REMOVED lines=164> */
[C---:B------:R-:W-:Y:S01]  /*22d40*/  ISETP.LT.OR P1, PT, R0.reuse, 0xc1, !P6 ;  /* 0x000000c10000780c */ /* 0x040fe20007721670 */
[----:B------:R-:W5:Y:S01]  /*22d50*/  LDL.LU R39, [R1+0x410] ;  /* 0x0004100001277983 */ /* 0x000f620000300800 */
        /* <DEDUP_REMOVED lines=20> */
[----:B---3--:R-:W-:Y:S01]  /*22ea0*/  FMUL R3, R41, UR20 ;  /* 0x0000001429037c20 */ /* 0x008fe20008400000 */
[----:B0-----:R-:W-:Y:S01]  /*22eb0*/  F2FP.SATFINITE.E5M2.F32.PACK_AB_MERGE_C R5, RZ, R2, RZ ;  /* 0x00000002ff05723e */ /* 0x001fe200048060ff */
[----:B----4-:R-:W-:Y:S02]  /*22ec0*/  FMUL R4, R36, UR20 ;  /* 0x0000001424047c20 */ /* 0x010fe40008400000 */
[----:B------:R-:W3:Y:S01]  /*22ed0*/  LDL.LU R36, [R1+0x41c] ;  /* 0x00041c0001247983 */ /* 0x000ee20000300800 */
[----:B------:R-:W-:Y:S01]  /*22ee0*/  F2FP.SATFINITE.E5M2.F32.PACK_AB_MERGE_C R13, RZ, R3, RZ ;  /* 0x00000003ff0d723e */ /* 0x000fe200048060ff */
[----:B-----5:R-:W-:Y:S01]  /*22ef0*/  FMUL R2, R35, UR20 ;  /* 0x0000001423027c20 */ /* 0x020fe20008400000 */
[----:B-1----:R-:W-:Y:S01]  /*22f00*/  F2FP.SATFINITE.E5M2.F32.PACK_AB_MERGE_C R7, RZ, R4, RZ ;  /* 0x00000004ff07723e */ /* 0x002fe200048060ff */
[----:B------:R-:W4:Y:S01]  /*22f10*/  LDL.LU R35, [R1+0x420] ;  /* 0x0004200001237983 */ /* 0x000f220000300800 */
[----:B------:R-:W-:-:S03]  /*22f20*/  FMUL R3, R33, UR20 ;  /* 0x0000001421037c20 */ /* 0x000fc60008400000 */
[----:B------:R-:W5:Y:S01]  /*22f30*/  LDL.LU R33, [R1+0x424] ;  /* 0x0004240001217983 */ /* 0x000f620000300800 */
[----:B------:R-:W-:-:S03]  /*22f40*/  FMUL R4, R32, UR20 ;  /* 0x0000001420047c20 */ /* 0x000fc60008400000 */
[----:B------:R-:W5:Y:S01]  /*22f50*/  LDL.LU R32, [R1+0x428] ;  /* 0x0004280001207983 */ /* 0x000f620000300800 */
[C---:B------:R-:W-:Y:S02]  /*22f60*/  ISETP.LT.OR P2, PT, R0.reuse, 0xca, !P3 ;  /* 0x000000ca0000780c */ /* 0x040fe40005f41670 */
[C---:B------:R-:W-:Y:S01]  /*22f70*/  ISETP.LT.OR P5, PT, R0.reuse, 0xd1, !P6 ;  /* 0x000000d10000780c */ /* 0x040fe200077a1670 */
[----:B------:R-:W5:Y:S01]  /*22f80*/  LDL.LU R43, [R1+0x42c] ;  /* 0x00042c00012b7983 */ /* 0x000f620000300800 */
[----:B------:R-:W-:-:S03]  /*22f90*/  ISETP.LT.OR P1, PT, R0, 0xd1, !P3 ;  /* 0x000000d10000780c */ /* 0x000fc60005f21670 */
[----:B------:R-:W5:Y:S04]  /*22fa0*/  LDL.LU R42, [R1+0x430] ;  /* 0x00043000012a7983 */ /* 0x000f680000300800 */
[----:B------:R-:W5:Y:S04]  /*22fb0*/  LDL.LU R41, [R1+0x434] ;  /* 0x0004340001297983 */ /* 0x000f680000300800 */
[----:B------:R0:W-:Y:S01]  /*22fc0*/  @!P2 STG.E.U8 desc[UR14][R28.64+0xc9], R11 ;  /* 0x0000c90b1c00a986 */ /* 0x0001e2000c10110e */
[----:B------:R-:W-:-:S03]  /*22fd0*/  ISETP.LT.OR P2, PT, R0, 0xd2, !P6 ;  /* 0x000000d20000780c */ /* 0x000fc60007741670 */
[----:B------:R1:W-:Y:S01]  /*22fe0*/  @!P5 STG.E.U8 desc[UR14][R30.64+0xd0], R9 ;  /* 0x0000d0091e00d986 */ /* 0x0003e2000c10110e */
[----:B------:R-:W-:Y:S02]  /*22ff0*/  ISETP.LT.OR P5, PT, R0, 0xd2, !P3 ;  /* 0x000000d20000780c */ /* 0x000fe40005fa1670 */
[----:B0-----:R-:W-:-:S07]  /*23000*/  F2FP.SATFINITE.E5M2.F32.PACK_AB_MERGE_C R11, RZ, R3, RZ ;  /* 0x00000003ff0b723e */ /* 0x001fce00048060ff */
[----:B------:R0:W-:Y:S01]  /*23010*/  @!P2 STG.E.U8 desc[UR14][R30.64+0xd1], R5 ;  /* 0x0000d1051e00a986 */ /* 0x0001e2000c10110e */
[C---:B------:R-:W-:Y:S02]  /*23020*/  ISETP.LT.OR P2, PT, R0.reuse, 0xda, !P6 ;  /* 0x000000da0000780c */ /* 0x040fe40007741670 */
[----:B-1----:R-:W-:Y:S01]  /*23030*/  F2FP.SATFINITE.E5M2.F32.PACK_AB_MERGE_C R9, RZ, R2, RZ ;  /* 0x00000002ff09723e */ /* 0x002fe200048060ff */
[----:B------:R-:W-:Y:S01]  /*23040*/  @!P1 STG.E.U8 desc[UR14][R28.64+0xd0], R13 ;  /* 0x0000d00d1c009986 */ /* 0x000fe2000c10110e */
[C---:B------:R-:W-:Y:S01]  /*23050*/  ISETP.LT.OR P1, PT, R0.reuse, 0xd9, !P6 ;  /* 0x000000d90000780c */ /* 0x040fe20007721670 */
[----:B------:R-:W-:Y:S02]  /*23060*/  FMUL R2, R39, UR20 ;  /* 0x0000001427027c20 */ /* 0x000fe40008400000 */
[----:B------:R1:W-:Y:S01]  /*23070*/  @!P5 STG.E.U8 desc[UR14][R28.64+0xd1], R7 ;  /* 0x0000d1071c00d986 */ /* 0x0003e2000c10110e */
[----:B------:R-:W-:Y:S01]  /*23080*/  ISETP.LT.OR P5, PT, R0, 0xd9, !P3 ;  /* 0x000000d90000780c */ /* 0x000fe20005fa1670 */
[----:B------:R-:W-:-:S02]  /*23090*/  FMUL R3, R38, UR20 ;  /* 0x0000001426037c20 */ /* 0x000fc40008400000 */
[----:B------:R-:W5:Y:S04]  /*230a0*/  LDL.LU R39, [R1+0x438] ;  /* 0x0004380001277983 */ /* 0x000f680000300800 */
[----:B------:R-:W5:Y:S01]  /*230b0*/  LDL.LU R38, [R1+0x43c] ;  /* 0x00043c0001267983 */ /* 0x000f620000300800 */
[----:B0-----:R-:W-:Y:S02]  /*230c0*/  F2FP.SATFINITE.E5M2.F32.PACK_AB_MERGE_C R5, RZ, R4, RZ ;  /* 0x00000004ff05723e */ /* 0x001fe400048060ff */
[----:B-1----:R-:W-:Y:S01]  /*230d0*/  F2FP.SATFINITE.E5M2.F32.PACK_AB_MERGE_C R7, RZ, R2, RZ ;  /* 0x00000002ff07723e */ /* 0x002fe200048060ff */
[----:B------:R0:W-:Y:S01]  /*230e0*/  @!P1 STG.E.U8 desc[UR14][R30.64+0xd8], R9 ;  /* 0x0000d8091e009986 */ /* 0x0001e2000c10110e */
[----:B------:R-:W-:-:S03]  /*230f0*/  F2FP.SATFINITE.E5M2.F32.PACK_AB_MERGE_C R13, RZ, R3, RZ ;  /* 0x00000003ff0d723e */ /* 0x000fc600048060ff */
[----:B------:R-:W-:Y:S04]  /*23100*/  @!P2 STG.E.U8 desc[UR14][R30.64+0xd9], R11 ;  /* 0x0000d90b1e00a986 */ /* 0x000fe8000c10110e */
[----:B------:R1:W-:Y:S01]  /*23110*/  @!P5 STG.E.U8 desc[UR14][R28.64+0xd8], R5 ;  /* 0x0000d8051c00d986 */ /* 0x0003e2000c10110e */
[----:B--2---:R-:W-:-:S03]  /*23120*/  FMUL R4, R37, UR20 ;  /* 0x0000001425047c20 */ /* 0x004fc60008400000 */
[----:B------:R-:W2:Y:S01]  /*23130*/  LDL.LU R37, [R1+0x440] ;  /* 0x0004400001257983 */ /* 0x000ea20000300800 */
[----:B---3--:R-:W-:Y:S01]  /*23140*/  FMUL R2, R36, UR20 ;  /* 0x0000001424027c20 */ /* 0x008fe20008400000 */
[----:B0-----:R-:W-:Y:S02]  /*23150*/  F2FP.SATFINITE.E5M2.F32.PACK_AB_MERGE_C R9, RZ, R4, RZ ;  /* 0x00000004ff09723e */ /* 0x001fe400048060ff */
[----:B------:R-:W3:Y:S01]  /*23160*/  LDL.LU R36, [R1+0x444] ;  /* 0x0004440001247983 */ /* 0x000ee20000300800 */
[----:B----4-:R-:W-:Y:S01]  /*23170*/  FMUL R3, R35, UR20 ;  /* 0x0000001423037c20 */ /* 0x010fe20008400000 */
[----:B-1----:R-:W-:Y:S02]  /*23180*/  F2FP.SATFINITE.E5M2.F32.PACK_AB_MERGE_C R5, RZ, R2, RZ ;  /* 0x00000002ff05723e */ /* 0x002fe400048060ff */
[----:B------:R-:W4:Y:S01]  /*23190*/  LDL.LU R35, [R1+0x448] ;  /* 0x0004480001237983 */ /* 0x000f220000300800 */
[----:B-----5:R-:W-:-:S03]  /*231a0*/  FMUL R4, R33, UR20 ;  /* 0x0000001421047c20 */ /* 0x020fc60008400000 */
        /* <DEDUP_REMOVED lines=11> */
[----:B------:R-:W-:Y:S02]  /*23260*/  ISETP.LT.OR P5, PT, R0, 0xe9, !P6 ;  /* 0x000000e90000780c */ /* 0x000fe400077a1670 */
[----:B------:R-:W-:Y:S02]  /*23270*/  F2FP.SATFINITE.E5M2.F32.PACK_AB_MERGE_C R11, RZ, R3, RZ ;  /* 0x00000003ff0b723e */ /* 0x000fe400048060ff */
[----:B0-----:R-:W-:-:S03]  /*23280*/  F2FP.SATFINITE.E5M2.F32.PACK_AB_MERGE_C R7, RZ, R4, RZ ;  /* 0x00000004ff07723e */ /* 0x001fc600048060ff */
[----:B------:R-:W-:Y:S01]  /*23290*/  @!P2 STG.E.U8 desc[UR14][R28.64+0xe1], R11 ;  /* 0x0000e10b1c00a986 */ /* 0x000fe2000c10110e */
[----:B------:R-:W-:-:S03]  /*232a0*/  ISETP.LT.OR P2, PT, R0, 0xea, !P6 ;  /* 0x000000ea0000780c */ /* 0x000fc60007741670 */
[----:B------:R0:W-:Y:S01]  /*232b0*/  @!P1 STG.E.U8 desc[UR14][R28.64+0xe0], R5 ;  /* 0x0000e0051c009986 */ /* 0x0001e2000c10110e */
[----:B------:R-:W-:-:S03]  /*232c0*/  ISETP.LT.OR P1, PT, R0, 0xe9, !P3 ;  /* 0x000000e90000780c */ /* 0x000fc60005f21670 */
[----:B------:R0:W-:Y:S01]  /*232d0*/  @!P5 STG.E.U8 desc[UR14][R30.64+0xe8], R7 ;  /* 0x0000e8071e00d986 */ /* 0x0001e2000c10110e */
[----:B------:R-:W-:Y:S01]  /*232e0*/  ISETP.LT.OR P5, PT, R0, 0xea, !P3 ;  /* 0x000000ea0000780c */ /* 0x000fe20005fa1670 */
[----:B------:R-:W-:Y:S01]  /*232f0*/  FMUL R3, R43, UR20 ;  /* 0x000000142b037c20 */ /* 0x000fe20008400000 */
[----:B------:R-:W-:Y:S01]  /*23300*/  FMUL R4, R42, UR20 ;  /* 0x000000142a047c20 */ /* 0x000fe20008400000 */
[----:B-1----:R-:W-:-:S03]  /*23310*/  F2FP.SATFINITE.E5M2.F32.PACK_AB_MERGE_C R9, RZ, R2, RZ ;  /* 0x00000002ff09723e */ /* 0x002fc600048060ff */
[----:B------:R-:W-:Y:S02]  /*23320*/  F2FP.SATFINITE.E5M2.F32.PACK_AB_MERGE_C R13, RZ, R3, RZ ;  /* 0x00000003ff0d723e */ /* 0x000fe400048060ff */
[----:B0-----:R-:W-:Y:S01]  /*23330*/  F2FP.SATFINITE.E5M2.F32.PACK_AB_MERGE_C R5, RZ, R4, RZ ;  /* 0x00000004ff05723e */ /* 0x001fe200048060ff */
[----:B------:R0:W-:Y:S01]  /*23340*/  @!P2 STG.E.U8 desc[UR14][R30.64+0xe9], R9 ;  /* 0x0000e9091e00a986 */ /* 0x0001e2000c10110e */
[----:B------:R-:W-:-:S03]  /*23350*/  ISETP.LT.OR P2, PT, R0, 0xf1, !P3 ;  /* 0x000000f10000780c */ /* 0x000fc60005f41670 */
[----:B------:R-:W-:Y:S01]  /*23360*/  @!P1 STG.E.U8 desc[UR14][R28.64+0xe8], R13 ;  /* 0x0000e80d1c009986 */ /* 0x000fe2000c10110e */
[----:B------:R-:W-:-:S03]  /*23370*/  ISETP.LT.OR P1, PT, R0, 0xf1, !P6 ;  /* 0x000000f10000780c */ /* 0x000fc60007721670 */
[----:B------:R-:W-:Y:S01]  /*23380*/  @!P5 STG.E.U8 desc[UR14][R28.64+0xe9], R5 ;  /* 0x0000e9051c00d986 */ /* 0x000fe2000c10110e */
[----:B------:R-:W-:Y:S01]  /*23390*/  ISETP.LT.OR P5, PT, R0, 0xf2, !P6 ;  /* 0x000000f20000780c */ /* 0x000fe200077a1670 */
[----:B------:R-:W-:Y:S01]  /*233a0*/  FMUL R2, R41, UR20 ;  /* 0x0000001429027c20 */ /* 0x000fe20008400000 */
[----:B------:R-:W-:Y:S01]  /*233b0*/  FMUL R3, R39, UR20 ;  /* 0x0000001427037c20 */ /* 0x000fe20008400000 */
[----:B------:R-:W-:-:S03]  /*233c0*/  FMUL R4, R38, UR20 ;  /* 0x0000001426047c20 */ /* 0x000fc60008400000 */
[----:B------:R-:W-:Y:S02]  /*233d0*/  F2FP.SATFINITE.E5M2.F32.PACK_AB_MERGE_C R7, RZ, R2, RZ ;  /* 0x00000002ff07723e */ /* 0x000fe400048060ff */
[----:B------:R-:W-:Y:S02]  /*233e0*/  F2FP.SATFINITE.E5M2.F32.PACK_AB_MERGE_C R11, RZ, R3, RZ ;  /* 0x00000003ff0b723e */ /* 0x000fe400048060ff */
[----:B0-----:R-:W-:Y:S01]  /*233f0*/  F2FP.SATFINITE.E5M2.F32.PACK_AB_MERGE_C R9, RZ, R4, RZ ;  /* 0x00000004ff09723e */ /* 0x001fe200048060ff */
[----:B------:R0:W-:Y:S01]  /*23400*/  @!P1 STG.E.U8 desc[UR14][R30.64+0xf0], R7 ;  /* 0x0000f0071e009986 */ /* 0x0001e2000c10110e */
[----:B------:R-:W-:-:S03]  /*23410*/  ISETP.LT.OR P1, PT, R0, 0xf9, !P6 ;  /* 0x000000f90000780c */ /* 0x000fc60007721670 */
[----:B------:R1:W-:Y:S01]  /*23420*/  @!P5 STG.E.U8 desc[UR14][R30.64+0xf1], R11 ;  /* 0x0000f10b1e00d986 */ /* 0x0003e2000c10110e */
[C---:B------:R-:W-:Y:S02]  /*23430*/  ISETP.LT.OR P5, PT, R0.reuse, 0xf2, !P3 ;  /* 0x000000f20000780c */ /* 0x040fe40005fa1670 */
[C---:B------:R-:W-:Y:S01]  /*23440*/  ISETP.LT.OR P6, PT, R0.reuse, 0xfa, !P6 ;  /* 0x000000fa0000780c */ /* 0x040fe200077c1670 */
[----:B------:R5:W-:Y:S01]  /*23450*/  @!P2 STG.E.U8 desc[UR14][R28.64+0xf0], R9 ;  /* 0x0000f0091c00a986 */ /* 0x000be2000c10110e */
[C---:B------:R-:W-:Y:S02]  /*23460*/  ISETP.LT.OR P2, PT, R0.reuse, 0xf9, !P3 ;  /* 0x000000f90000780c */ /* 0x040fe40005f41670 */
[----:B------:R-:W-:Y:S01]  /*23470*/  ISETP.LT.OR P3, PT, R0, 0xfa, !P3 ;  /* 0x000000fa0000780c */ /* 0x000fe20005f61670 */
[----:B--2---:R-:W-:Y:S01]  /*23480*/  FMUL R0, R37, UR20 ;  /* 0x0000001425007c20 */ /* 0x004fe20008400000 */
[----:B---3--:R-:W-:Y:S01]  /*23490*/  FMUL R2, R36, UR20 ;  /* 0x0000001424027c20 */ /* 0x008fe20008400000 */
[----:B----4-:R-:W-:-:S03]  /*234a0*/  FMUL R3, R35, UR20 ;  /* 0x0000001423037c20 */ /* 0x010fc60008400000 */
[----:B0-----:R-:W-:Y:S02]  /*234b0*/  F2FP.SATFINITE.E5M2.F32.PACK_AB_MERGE_C R7, RZ, R0, RZ ;  /* 0x00000000ff07723e */ /* 0x001fe400048060ff */
[----:B-1----:R-:W-:Y:S02]  /*234c0*/  F2FP.SATFINITE.E5M2.F32.PACK_AB_MERGE_C R11, RZ, R2, RZ ;  /* 0x00000002ff0b723e */ /* 0x002fe400048060ff */
[----:B------:R-:W-:Y:S01]  /*234d0*/  F2FP.SATFINITE.E5M2.F32.PACK_AB_MERGE_C R3, RZ, R3, RZ ;  /* 0x00000003ff03723e */ /* 0x000fe200048060ff */
[----:B-----5:R-:W-:Y:S01]  /*234e0*/  FMUL R4, R33, UR20 ;  /* 0x0000001421047c20 */ /* 0x020fe20008400000 */
[----:B------:R-:W-:-:S04]  /*234f0*/  FMUL R5, R32, UR20 ;  /* 0x0000001420057c20 */ /* 0x000fc80008400000 */
[----:B------:R-:W-:Y:S01]  /*23500*/  F2FP.SATFINITE.E5M2.F32.PACK_AB_MERGE_C R9, RZ, R4, RZ ;  /* 0x00000004ff09723e */ /* 0x000fe200048060ff */
[----:B------:R0:W-:Y:S01]  /*23510*/  @!P5 STG.E.U8 desc[UR14][R28.64+0xf1], R7 ;  /* 0x0000f1071c00d986 */ /* 0x0001e2000c10110e */
[----:B------:R-:W-:-:S03]  /*23520*/  F2FP.SATFINITE.E5M2.F32.PACK_AB_MERGE_C R5, RZ, R5, RZ ;  /* 0x00000005ff05723e */ /* 0x000fc600048060ff */
[----:B------:R0:W-:Y:S04]  /*23530*/  @!P1 STG.E.U8 desc[UR14][R30.64+0xf8], R11 ;  /* 0x0000f80b1e009986 */ /* 0x0001e8000c10110e */
[----:B------:R0:W-:Y:S04]  /*23540*/  @!P6 STG.E.U8 desc[UR14][R30.64+0xf9], R3 ;  /* 0x0000f9031e00e986 */ /* 0x0001e8000c10110e */
[----:B------:R0:W-:Y:S04]  /*23550*/  @!P2 STG.E.U8 desc[UR14][R28.64+0xf8], R9 ;  /* 0x0000f8091c00a986 */ /* 0x0001e8000c10110e */
[----:B------:R0:W-:Y:S02]  /*23560*/  @!P3 STG.E.U8 desc[UR14][R28.64+0xf9], R5 ;  /* 0x0000f9051c00b986 */ /* 0x0001e4000c10110e */
.L_x_551:
[----:B------:R-:W-:Y:S05]  /*23570*/  BSYNC B0 ;  /* 0x0000000000007941 */ /* 0x000fea0003800000 */
.L_x_37:
[----:B0-2---:R-:W2:Y:S04]  /*23580*/  LDL.LU R3, [R1+0x458] ;  /* 0x0004580001037983 */ /* 0x005ea80000300800 */
[----:B------:R-:W2:Y:S01]  /*23590*/  LDL.LU R2, [R1+0x45c] ;  /* 0x00045c0001027983 */ /* 0x000ea20000300800 */
[----:B------:R-:W-:Y:S01]  /*235a0*/  ULDC UR6, c[0x0][0xc] ;  /* 0x0000030000067ab9 */ /* 0x000fe20000000800 */
[----:B------:R-:W-:Y:S01]  /*235b0*/  ULDC UR7, c[0x0][0x10] ;  /* 0x0000040000077ab9 */ /* 0x000fe20000000800 */
[----:B---34-:R-:W2:Y:S01]  /*235c0*/  LDC R5, c[0x0][0x14] ;  /* 0x00000500ff057b82 */ /* 0x018ea20000000800 */
[----:B------:R-:W-:Y:S01]  /*235d0*/  UIMAD.WIDE.U32 UR6, UR6, UR7, URZ ;  /* 0x00000007060672a5 */ /* 0x000fe2000f8e003f */
[----:B-----5:R-:W-:Y:S01]  /*235e0*/  PRMT R0, RZ, 0x7610, R0 ;  /* 0x00007610ff007816 */ /* 0x020fe20000000000 */
[----:B------:R-:W-:-:S04]  /*235f0*/  UMOV UR10, 0xffffffff ;  /* 0xffffffff000a7882 */ /* 0x000fc80000000000 */
[----:B--2---:R-:W-:-:S04]  /*23600*/  IMAD.WIDE.U32 R2, R5, UR6, R2 ;  /* 0x0000000605027c25 */ /* 0x004fc8000f8e0002 */
[----:B------:R-:W-:Y:S01]  /*23610*/  IMAD R5, R5, UR7, RZ ;  /* 0x0000000705057c24 */ /* 0x000fe2000f8e02ff */
[----:B------:R-:W-:Y:S01]  /*23620*/  ULDC.64 UR6, c[0x0][0x650] ;  /* 0x0001940000067ab9 */ /* 0x000fe20000000a00 */
[----:B------:R-:W-:Y:S01]  /*23630*/  IMAD.MOV.U32 R11, RZ, RZ, R2 ;  /* 0x000000ffff0b7224 */ /* 0x000fe200078e0002 */
[----:B------:R-:W-:Y:S01]  /*23640*/  ISETP.GE.U32.AND P1, PT, R2, UR6, PT ;  /* 0x0000000602007c0c */ /* 0x000fe2000bf26070 */
[----:B------:R-:W-:Y:S02]  /*23650*/  IMAD.IADD R13, R3, 0x1, R5 ;  /* 0x00000001030d7824 */ /* 0x000fe400078e0205 */
[----:B------:R-:W-:-:S03]  /*23660*/  IMAD.MOV.U32 R2, RZ, RZ, -0x1 ;  /* 0xffffffffff027424 */ /* 0x000fc600078e00ff */
[----:B------:R0:W-:Y:S01]  /*23670*/  STL [R1+0x458], R13 ;  /* 0x0004580d01007387 */ /* 0x0001e20000100800 */
[----:B------:R-:W-:-:S03]  /*23680*/  ISETP.GE.U32.AND.EX P1, PT, R13, UR7, PT, P1 ;  /* 0x000000070d007c0c */ /* 0x000fc6000bf26110 */
[----:B------:R0:W-:Y:S04]  /*23690*/  STL [R1+0x45c], R11 ;  /* 0x00045c0b01007387 */ /* 0x0001e80000100800 */
[----:B------:R0:W-:Y:S06]  /*236a0*/  STL [R1+0x460], R2 ;  /* 0x0004600201007387 */ /* 0x0001ec0000100800 */
[----:B------:R-:W-:Y:S05]  /*236b0*/  @P1 BRA `(.L_x_552) ;  /* 0x0000000400741947 */ /* 0x000fea0003800000 */
[----:B------:R-:W2:Y:S01]  /*236c0*/  S2R R8, SR_CTAID.X ;  /* 0x0000000000087919 */ /* 0x000ea20000002500 */
[----:B------:R-:W-:Y:S01]  /*236d0*/  ULDC.64 UR18, c[0x0][0x628] ;  /* 0x00018a0000127ab9 */ /* 0x000fe20000000a00 */
[----:B------:R-:W3:Y:S01]  /*236e0*/  LDC R9, c[0x0][0x144] ;  /* 0x00005100ff097b82 */ /* 0x000ee20000000800 */
[----:B------:R-:W-:Y:S01]  /*236f0*/  ULDC UR6, c[0x0][0x150] ;  /* 0x0000540000067ab9 */ /* 0x000fe20000000800 */
[----:B------:R-:W4:Y:S01]  /*23700*/  S2R R12, SR_CTAID.Y ;  /* 0x00000000000c7919 */ /* 0x000f220000002600 */
[----:B------:R-:W-:Y:S01]  /*23710*/  ISETP.NE.U32.AND P1, PT, RZ, UR18, PT ;  /* 0x00000012ff007c0c */ /* 0x000fe2000bf25070 */
[----:B------:R-:W-:Y:S01]  /*23720*/  ULDC UR23, c[0x0][0x630] ;  /* 0x00018c0000177ab9 */ /* 0x000fe20000000800 */
[----:B------:R-:W-:Y:S02]  /*23730*/  R2UR UR16, R11 ;  /* 0x000000000b1072ca */ /* 0x000fe400000e0000 */
[----:B------:R-:W-:Y:S01]  /*23740*/  ISETP.NE.AND.EX P1, PT, RZ, UR19, PT, P1 ;  /* 0x00000013ff007c0c */ /* 0x000fe2000bf25310 */
[----:B------:R-:W0:Y:S01]  /*23750*/  LDC.64 R6, c[0x0][0x620] ;  /* 0x00018800ff067b82 */ /* 0x000e220000000a00 */
[----:B------:R-:W-:-:S02]  /*23760*/  R2UR UR17, R13 ;  /* 0x000000000d1172ca */ /* 0x000fc400000e0000 */
[----:B--2---:R-:W-:-:S05]  /*23770*/  I2FP.F32.U32 R0, R8 ;  /* 0x0000000800007245 */ /* 0x004fca0000201000 */
[----:B------:R-:W-:-:S06]  /*23780*/  FMUL R0, R0, UR6 ;  /* 0x0000000600007c20 */ /* 0x000fcc0008400000 */
[----:B------:R-:W2:Y:S01]  /*23790*/  F2I.U32.TRUNC.NTZ R0, R0 ;  /* 0x0000000000007305 */ /* 0x000ea2000020f000 */
[----:B----4-:R-:W-:Y:S05]  /*237a0*/  @!P1 BRA `(.L_x_553) ;  /* 0x0000000000309947 */ /* 0x010fea0003800000 */
        /* <DEDUP_REMOVED lines=12> */
.L_x_553:
[----:B------:R-:W-:Y:S01]  /*23870*/  USHF.R.U64 UR10, UR16, UR23, UR17 ;  /* 0x00000017100a7299 */ /* 0x000fe20008001211 */
[----:B------:R-:W4:Y:S01]  /*23880*/  LDC.64 R20, c[0x0][0x640] ;  /* 0x00019000ff147b82 */ /* 0x000f220000000a00 */
[----:B------:R-:W-:Y:S01]  /*23890*/  USHF.R.U32.HI UR6, URZ, UR23, UR17 ;  /* 0x000000173f067299 */ /* 0x000fe20008011611 */
[----:B--2---:R-:W-:Y:S02]  /*238a0*/  IMAD.MOV R10, RZ, RZ, -R0 ;  /* 0x000000ffff0a7224 */ /* 0x004fe400078e0a00 */
[----:B0-----:R-:W-:Y:S01]  /*238b0*/  IMAD.MOV.U32 R2, RZ, RZ, R11 ;  /* 0x000000ffff027224 */ /* 0x001fe200078e000b */
[----:B------:R-:W-:Y:S01]  /*238c0*/  IADD3 R5, P1, RZ, -UR10, RZ ;  /* 0x8000000aff057c10 */ /* 0x000fe2000ff3e0ff */
[----:B---3--:R-:W-:Y:S02]  /*238d0*/  IMAD R17, R9, R10, R8 ;  /* 0x0000000a09117224 */ /* 0x008fe400078e0208 */
[----:B------:R-:W0:Y:S02]  /*238e0*/  LDC R4, c[0x0][0x618] ;  /* 0x00018600ff047b82 */ /* 0x000e240000000800 */
[----:B------:R-:W-:Y:S01]  /*238f0*/  IMAD.X R3, RZ, RZ, ~UR6, P1 ;  /* 0x80000006ff037e24 */ /* 0x000fe200088e06ff */
[----:B------:R-:W-:-:S03]  /*23900*/  ULDC UR6, c[0x0][0x154] ;  /* 0x0000550000067ab9 */ /* 0x000fc60000000800 */
[-C--:B------:R-:W-:Y:S02]  /*23910*/  IMAD R0, R3, R6.reuse, RZ ;  /* 0x0000000603007224 */ /* 0x080fe400078e02ff */
[----:B------:R-:W2:Y:S01]  /*23920*/  LDC R14, c[0x0][0x608] ;  /* 0x00018200ff0e7b82 */ /* 0x000ea20000000800 */
[----:B------:R-:W-:Y:S02]  /*23930*/  IMAD.MOV.U32 R3, RZ, RZ, R13 ;  /* 0x000000ffff037224 */ /* 0x000fe400078e000d */
[----:B------:R-:W-:-:S05]  /*23940*/  IMAD.WIDE.U32 R2, R5, R6, R2 ;  /* 0x0000000605027225 */ /* 0x000fca00078e0002 */
[----:B------:R-:W3:Y:S01]  /*23950*/  LDC R18, c[0x0][0x658] ;  /* 0x00019600ff127b82 */ /* 0x000ee20000000800 */
[----:B------:R-:W-:Y:S01]  /*23960*/  IMAD R5, R5, R7, R0 ;  /* 0x0000000705057224 */ /* 0x000fe200078e0200 */
[----:B------:R-:W-:Y:S01]  /*23970*/  I2FP.F32.U32 R0, R12 ;  /* 0x0000000c00007245 */ /* 0x000fe20000201000 */
[----:B------:R-:W-:Y:S01]  /*23980*/  IMAD.MOV.U32 R7, RZ, RZ, 0x1 ;  /* 0x00000001ff077424 */ /* 0x000fe200078e00ff */
[----:B----4-:R-:W-:Y:S01]  /*23990*/  ISETP.NE.U32.AND P1, PT, R20, RZ, PT ;  /* 0x000000ff1400720c */ /* 0x010fe20003f25070 */
[----:B------:R-:W-:Y:S02]  /*239a0*/  IMAD.IADD R3, R3, 0x1, R5 ;  /* 0x0000000103037824 */ /* 0x000fe400078e0205 */
[----:B------:R-:W-:Y:S01]  /*239b0*/  FMUL R0, R0, UR6 ;  /* 0x0000000600007c20 */ /* 0x000fe20008400000 */
[----:B------:R-:W4:Y:S01]  /*239c0*/  LDC R15, c[0x0][0x148] ;  /* 0x00005200ff0f7b82 */ /* 0x000f220000000800 */
[----:B------:R-:W-:Y:S01]  /*239d0*/  ISETP.NE.AND.EX P1, PT, R21, RZ, PT, P1 ;  /* 0x000000ff1500720c */ /* 0x000fe20003f25310 */
[----:B------:R-:W-:Y:S01]  /*239e0*/  IMAD.MOV.U32 R5, RZ, RZ, -0x1 ;  /* 0xffffffffff057424 */ /* 0x000fe200078e00ff */
[-CC-:B0-----:R-:W-:Y:S01]  /*239f0*/  SHF.R.U64 R10, R2, R4.reuse, R3.reuse ;  /* 0x00000004020a7219 */ /* 0x181fe20000001203 */
[----:B------:R0:W0:Y:S01]  /*23a00*/  F2I.U32.TRUNC.NTZ R13, R0 ;  /* 0x00000000000d7305 */ /* 0x000022000020f000 */
[----:B------:R-:W-:-:S03]  /*23a10*/  SHF.R.U32.HI R3, RZ, R4, R3 ;  /* 0x00000004ff037219 */ /* 0x000fc60000011603 */
[----:B------:R-:W0:Y:S01]  /*23a20*/  LDC R16, c[0x0][0x600] ;  /* 0x00018000ff107b82 */ /* 0x000e220000000800 */
[-CC-:B--2---:R-:W-:Y:S02]  /*23a30*/  SHF.R.U64 R8, R10, R14.reuse, R3.reuse ;  /* 0x0000000e0a087219 */ /* 0x184fe40000001203 */
[----:B------:R-:W-:-:S05]  /*23a40*/  SHF.R.U32.HI R3, RZ, R14, R3 ;  /* 0x0000000eff037219 */ /* 0x000fca0000011603 */
[----:B------:R-:W2:Y:S01]  /*23a50*/  LDC R22, c[0x0][0x648] ;  /* 0x00019200ff167b82 */ /* 0x000ea20000000800 */
[-CC-:B---3--:R-:W-:Y:S02]  /*23a60*/  SHF.R.U64 R11, R8, R18.reuse, R3.reuse ;  /* 0x00000012080b7219 */ /* 0x188fe40000001203 */
[-C--:B------:R-:W-:Y:S02]  /*23a70*/  SHF.L.U32 R5, R5, R18.reuse, RZ ;  /* 0x0000001205057219 */ /* 0x080fe400000006ff */
[-C--:B------:R-:W-:Y:S01]  /*23a80*/  SHF.R.U32.HI R3, RZ, R18.reuse, R3 ;  /* 0x00000012ff037219 */ /* 0x080fe20000011603 */
[----:B------:R-:W-:Y:S01]  /*23a90*/  IMAD.MOV.U32 R2, RZ, RZ, R11 ;  /* 0x000000ffff027224 */ /* 0x000fe200078e000b */
[----:B------:R-:W-:Y:S01]  /*23aa0*/  SHF.L.U32 R40, R7, R18, RZ ;  /* 0x0000001207287219 */ /* 0x000fe200000006ff */
[----:B------:R-:W3:Y:S01]  /*23ab0*/  LDC R23, c[0x0][0x638] ;  /* 0x00018e00ff177b82 */ /* 0x000ee20000000800 */
[----:B------:R-:W-:-:S07]  /*23ac0*/  LOP3.LUT R19, RZ, R5, RZ, 0x33, !PT ;  /* 0x00000005ff137212 */ /* 0x000fce00078e33ff */
[----:B------:R-:W0:Y:S01]  /*23ad0*/  LDC R24, c[0x0][0x610] ;  /* 0x00018400ff187b82 */ /* 0x000e220000000800 */
[----:B------:R-:W-:Y:S05]  /*23ae0*/  @!P1 BRA `(.L_x_554) ;  /* 0x0000000000289947 */ /* 0x000fea0003800000 */
[----:B0-----:R-:W0:Y:S02]  /*23af0*/  LDC R0, c[0x0][0x64c] ;  /* 0x00019300ff007b82 */ /* 0x001e240000000800 */
[----:B0-----:R-:W-:-:S05]  /*23b00*/  IADD3 R7, P1, R11, R0, RZ ;  /* 0x000000000b077210 */ /* 0x001fca0007f3e0ff */
        /* <DEDUP_REMOVED lines=8> */
.L_x_554:
[----:B0-2---:R-:W-:Y:S01]  /*23b90*/  SHF.R.U64 R0, R2, R22, R3 ;  /* 0x0000001602007219 */ /* 0x005fe20000001203 */
[----:B------:R-:W-:Y:S01]  /*23ba0*/  VIADD R5, R16, 0xffffffff ;  /* 0xffffffff10057836 */ /* 0x000fe20000000000 */
[----:B------:R-:W-:Y:S01]  /*23bb0*/  LOP3.LUT R3, R8, R19, RZ, 0xc0, !PT ;  /* 0x0000001308037212 */ /* 0x000fe200078ec0ff */
[----:B------:R-:W-:Y:S02]  /*23bc0*/  IMAD.MOV R13, RZ, RZ, -R13 ;  /* 0x000000ffff0d7224 */ /* 0x000fe400078e0a0d */
[----:B------:R-:W-:Y:S02]  /*23bd0*/  IMAD.MOV R2, RZ, RZ, -R0 ;  /* 0x000000ffff027224 */ /* 0x000fe400078e0a00 */
[----:B------:R-:W-:Y:S01]  /*23be0*/  IMAD R40, R40, R0, R3 ;  /* 0x0000000028287224 */ /* 0x000fe200078e0203 */
[----:B------:R-:W-:Y:S01]  /*23bf0*/  LOP3.LUT R3, R10, R5, RZ, 0xc0, !PT ;  /* 0x000000050a037212 */ /* 0x000fe200078ec0ff */
[----:B----4-:R-:W-:Y:S02]  /*23c00*/  @P4 IMAD R17, R15, R13, R12 ;  /* 0x0000000d0f114224 */ /* 0x010fe400078e020c */
[----:B---3--:R-:W-:-:S02]  /*23c10*/  IMAD R0, R2, R23, R11 ;  /* 0x0000001702007224 */ /* 0x008fc400078e020b */
[----:B------:R-:W-:Y:S02]  /*23c20*/  IMAD.MOV.U32 R2, RZ, RZ, 0x1 ;  /* 0x00000001ff027424 */ /* 0x000fe400078e00ff */
[----:B------:R-:W-:Y:S02]  /*23c30*/  IMAD R40, R40, R24, R17 ;  /* 0x0000001828287224 */ /* 0x000fe400078e0211 */
[----:B------:R-:W-:Y:S01]  /*23c40*/  IMAD R3, R0, R16, R3 ;  /* 0x0000001000037224 */ /* 0x000fe200078e0203 */
[----:B------:R-:W-:-:S04]  /*23c50*/  PRMT R0, R2, 0x7610, R0 ;  /* 0x0000761002007816 */ /* 0x000fc80000000000 */
[----:B------:R-:W-:Y:S02]  /*23c60*/  SEL R2, R3, R40, !P4 ;  /* 0x0000002803027207 */ /* 0x000fe40006000000 */
[----:B------:R-:W-:-:S03]  /*23c70*/  SEL R40, R40, R3, !P4 ;  /* 0x0000000328287207 */ /* 0x000fc60006000000 */
[----:B------:R2:W-:Y:S04]  /*23c80*/  STL [R1+0x460], R2 ;  /* 0x0004600201007387 */ /* 0x0005e80000100800 */
.L_x_552:
[----:B------:R3:W-:Y:S01]  /*23c90*/  STL [R1+0x464], R40 ;  /* 0x0004642801007387 */ /* 0x0007e20000100800 */
[----:B------:R-:W-:-:S13]  /*23ca0*/  LOP3.LUT P1, RZ, R0, 0xff, RZ, 0xc0, !PT ;  /* 0x000000ff00ff7812 */ /* 0x000fda000782c0ff */
[----:B---3--:R-:W-:Y:S05]  /*23cb0*/  @P1 BRA `(.L_x_555) ;  /* 0xfffffdd400741947 */ /* 0x008fea000383ffff */
[----:B------:R-:W-:Y:S05]  /*23cc0*/  EXIT ;  /* 0x000000000000794d */ /* 0x000fea0003800000 */
.L_x_7:
[----:B------:R-:W2:Y:S01]  /*23cd0*/  LDL R20, [R1+0x45c] ;  /* 0x00045c0001147983 */ /* 0x000ea20000100800 */
[----:B0-----:R-:W-:-:S03]  /*23ce0*/  ULDC.64 UR4, c[0x0][0x650] ;  /* 0x0001940000047ab9 */ /* 0x001fc60000000a00 */
[----:B------:R-:W3:Y:S01]  /*23cf0*/  LDL R163, [R1+0x458] ;  /* 0x0004580001a37983 */ /* 0x000ee20000100800 */
[----:B------:R-:W-:Y:S01]  /*23d00*/  PRMT R0, RZ, 0x7610, R0 ;  /* 0x00007610ff007816 */ /* 0x000fe20000000000 */
[----:B------:R-:W-:Y:S02]  /*23d10*/  IMAD.MOV.U32 R12, RZ, RZ, -0x1 ;  /* 0xffffffffff0c7424 */ /* 0x000fe400078e00ff */
[----:B------:R-:W-:Y:S02]  /*23d20*/  IMAD.MOV.U32 R4, RZ, RZ, -0x1 ;  /* 0xffffffffff047424 */ /* 0x000fe400078e00ff */
[----:B------:R-:W-:Y:S01]  /*23d30*/  IMAD.MOV.U32 R11, RZ, RZ, -0x1 ;  /* 0xffffffffff0b7424 */ /* 0x000fe200078e00ff */
[----:B--2---:R-:W-:-:S04]  /*23d40*/  ISETP.GE.U32.AND P0, PT, R20, UR4, PT ;  /* 0x0000000414007c0c */ /* 0x004fc8000bf06070 */
[----:B---3--:R-:W-:-:S13]  /*23d50*/  ISETP.GE.U32.AND.EX P0, PT, R163, UR5, PT, P0 ;  /* 0x00000005a3007c0c */ /* 0x008fda000bf06100 */
[----:B------:R-:W-:Y:S05]  /*23d60*/  @P0 BRA `(.L_x_556) ;  /* 0x0000000400300947 */ /* 0x000fea0003800000 */
[----:B------:R-:W0:Y:S01]  /*23d70*/  LDC.64 R16, c[0x0][0x628] ;  /* 0x00018a00ff107b82 */ /* 0x000e220000000a00 */
[----:B-1----:R-:W-:Y:S02]  /*23d80*/  IMAD.MOV.U32 R8, RZ, RZ, R20 ;  /* 0x000000ffff087224 */ /* 0x002fe400078e0014 */
[----:B------:R-:W-:-:S05]  /*23d90*/  IMAD.MOV.U32 R9, RZ, RZ, R163 ;  /* 0x000000ffff097224 */ /* 0x000fca00078e00a3 */
[----:B------:R-:W1:Y:S08]  /*23da0*/  LDC R12, c[0x0][0x630] ;  /* 0x00018c00ff0c7b82 */ /* 0x000e700000000800 */
[----:B------:R-:W2:Y:S01]  /*23db0*/  LDC.64 R18, c[0x0][0x620] ;  /* 0x00018800ff127b82 */ /* 0x000ea20000000a00 */
[----:B0-----:R-:W-:-:S04]  /*23dc0*/  ISETP.NE.U32.AND P0, PT, R16, RZ, PT ;  /* 0x000000ff1000720c */ /* 0x001fc80003f05070 */
[----:B------:R-:W-:-:S13]  /*23dd0*/  ISETP.NE.AND.EX P0, PT, R17, RZ, PT, P0 ;  /* 0x000000ff1100720c */ /* 0x000fda0003f05300 */
[----:B-12---:R-:W-:Y:S05]  /*23de0*/  @!P0 BRA `(.L_x_557) ;  /* 0x0000000000288947 */ /* 0x006fea0003800000 */
[----:B------:R-:W0:Y:S02]  /*23df0*/  LDC R0, c[0x0][0x634] ;  /* 0x00018d00ff007b82 */ /* 0x000e240000000800 */
        /* <DEDUP_REMOVED lines=9> */
.L_x_557:
[----:B------:R-:W0:Y:S01]  /*23e90*/  LDC.64 R22, c[0x0][0x640] ;  /* 0x00019000ff167b82 */ /* 0x000e220000000a00 */
[-CC-:B------:R-:W-:Y:S01]  /*23ea0*/  SHF.R.U64 R15, R8, R12.reuse, R9.reuse ;  /* 0x0000000c080f7219 */ /* 0x180fe20000001209 */
[----:B------:R-:W-:Y:S01]  /*23eb0*/  IMAD.MOV.U32 R4, RZ, RZ, R20 ;  /* 0x000000ffff047224 */ /* 0x000fe200078e0014 */
[----:B------:R-:W-:Y:S01]  /*23ec0*/  SHF.R.U32.HI R0, RZ, R12, R9 ;  /* 0x0000000cff007219 */ /* 0x000fe20000011609 */
[----:B------:R-:W-:Y:S01]  /*23ed0*/  IMAD.MOV.U32 R24, RZ, RZ, 0x1 ;  /* 0x00000001ff187424 */ /* 0x000fe200078e00ff */
[----:B------:R-:W-:-:S03]  /*23ee0*/  IADD3 R7, P0, RZ, -R15, RZ ;  /* 0x8000000fff077210 */ /* 0x000fc60007f1e0ff */
[----:B------:R-:W1:Y:S02]  /*23ef0*/  LDC R6, c[0x0][0x618] ;  /* 0x00018600ff067b82 */ /* 0x000e640000000800 */
[----:B------:R-:W-:-:S04]  /*23f00*/  IMAD.X R5, RZ, RZ, ~R0, P0 ;  /* 0x000000ffff057224 */ /* 0x000fc800000e0e00 */
[-C--:B------:R-:W-:Y:S02]  /*23f10*/  IMAD R0, R5, R18.reuse, RZ ;  /* 0x0000001205007224 */ /* 0x080fe400078e02ff */
[----:B------:R-:W2:Y:S01]  /*23f20*/  LDC R8, c[0x0][0x608] ;  /* 0x00018200ff087b82 */ /* 0x000ea20000000800 */
[----:B------:R-:W-:Y:S02]  /*23f30*/  IMAD.MOV.U32 R5, RZ, RZ, R163 ;  /* 0x000000ffff057224 */ /* 0x000fe400078e00a3 */
[----:B------:R-:W-:-:S05]  /*23f40*/  IMAD.WIDE.U32 R4, R7, R18, R4 ;  /* 0x0000001207047225 */ /* 0x000fca00078e0004 */
[----:B------:R-:W3:Y:S01]  /*23f50*/  LDC R21, c[0x0][0x658] ;  /* 0x00019600ff157b82 */ /* 0x000ee20000000800 */
[----:B------:R-:W-:Y:S01]  /*23f60*/  IMAD R7, R7, R19, R0 ;  /* 0x0000001307077224 */ /* 0x000fe200078e0200 */
[----:B0-----:R-:W-:-:S03]  /*23f70*/  ISETP.NE.U32.AND P0, PT, R22, RZ, PT ;  /* 0x000000ff1600720c */ /* 0x001fc60003f05070 */
[----:B------:R-:W-:Y:S01]  /*23f80*/  IMAD.IADD R5, R5, 0x1, R7 ;  /* 0x0000000105057824 */ /* 0x000fe200078e0207 */
[----:B------:R-:W-:Y:S02]  /*23f90*/  ISETP.NE.AND.EX P0, PT, R23, RZ, PT, P0 ;  /* 0x000000ff1700720c */ /* 0x000fe40003f05300 */
[----:B------:R-:W0:Y:S02]  /*23fa0*/  LDC R16, c[0x0][0x600] ;  /* 0x00018000ff107b82 */ /* 0x000e240000000800 */
[-CC-:B-1----:R-:W-:Y:S01]  /*23fb0*/  SHF.R.U64 R12, R4, R6.reuse, R5.reuse ;  /* 0x00000006040c7219 */ /* 0x182fe20000001205 */
[----:B------:R-:W-:Y:S01]  /*23fc0*/  IMAD.MOV.U32 R4, RZ, RZ, -0x1 ;  /* 0xffffffffff047424 */ /* 0x000fe200078e00ff */
[----:B------:R-:W-:-:S04]  /*23fd0*/  SHF.R.U32.HI R5, RZ, R6, R5 ;  /* 0x00000006ff057219 */ /* 0x000fc80000011605 */
[----:B------:R-:W1:Y:S01]  /*23fe0*/  LDC R18, c[0x0][0x648] ;  /* 0x00019200ff127b82 */ /* 0x000e620000000800 */
[-CC-:B--2---:R-:W-:Y:S02]  /*23ff0*/  SHF.R.U64 R17, R12, R8.reuse, R5.reuse ;  /* 0x000000080c117219 */ /* 0x184fe40000001205 */
[----:B------:R-:W-:-:S05]  /*24000*/  SHF.R.U32.HI R0, RZ, R8, R5 ;  /* 0x00000008ff007219 */ /* 0x000fca0000011605 */
[----:B------:R-:W2:Y:S01]  /*24010*/  LDC R20, c[0x0][0x638] ;  /* 0x00018e00ff147b82 */ /* 0x000ea20000000800 */
[-C--:B---3--:R-:W-:Y:S02]  /*24020*/  SHF.L.U32 R4, R4, R21.reuse, RZ ;  /* 0x0000001504047219 */ /* 0x088fe400000006ff */
[-CC-:B------:R-:W-:Y:S02]  /*24030*/  SHF.R.U64 R19, R17, R21.reuse, R0.reuse ;  /* 0x0000001511137219 */ /* 0x180fe40000001200 */
[----:B------:R-:W-:Y:S02]  /*24040*/  LOP3.LUT R26, RZ, R4, RZ, 0x33, !PT ;  /* 0x00000004ff1a7212 */ /* 0x000fe400078e33ff */
[----:B------:R-:W-:Y:S01]  /*24050*/  SHF.R.U32.HI R5, RZ, R21, R0 ;  /* 0x00000015ff057219 */ /* 0x000fe20000011600 */
[----:B------:R-:W3:Y:S01]  /*24060*/  LDC R25, c[0x0][0x610] ;  /* 0x00018400ff197b82 */ /* 0x000ee20000000800 */
[----:B------:R-:W-:Y:S01]  /*24070*/  IMAD.MOV.U32 R4, RZ, RZ, R19 ;  /* 0x000000ffff047224 */ /* 0x000fe200078e0013 */
[----:B------:R-:W-:Y:S06]  /*24080*/  @!P0 BRA `(.L_x_558) ;  /* 0x0000000000288947 */ /* 0x000fec0003800000 */
        /* <DEDUP_REMOVED lines=10> */
.L_x_558:
[----:B-1----:R-:W-:Y:S01]  /*24130*/  SHF.R.U64 R3, R4, R18, R5 ;  /* 0x0000001204037219 */ /* 0x002fe20000001205 */
[----:B0-----:R-:W-:Y:S01]  /*24140*/  VIADD R5, R16, 0xffffffff ;  /* 0xffffffff10057836 */ /* 0x001fe20000000000 */
[----:B------:R-:W-:Y:S01]  /*24150*/  SHF.L.U32 R24, R24, R21, RZ ;  /* 0x0000001518187219 */ /* 0x000fe200000006ff */
[----:B------:R-:W-:Y:S01]  /*24160*/  @P4 IMAD R10, R13, R14, R2 ;  /* 0x0000000e0d0a4224 */ /* 0x000fe200078e0202 */
[----:B------:R-:W-:Y:S01]  /*24170*/  LOP3.LUT R0, R17, R26, RZ, 0xc0, !PT ;  /* 0x0000001a11007212 */ /* 0x000fe200078ec0ff */
[----:B------:R-:W-:Y:S01]  /*24180*/  IMAD.MOV R4, RZ, RZ, -R3 ;  /* 0x000000ffff047224 */ /* 0x000fe200078e0a03 */
[----:B------:R-:W-:Y:S01]  /*24190*/  LOP3.LUT R5, R12, R5, RZ, 0xc0, !PT ;  /* 0x000000050c057212 */ /* 0x000fe200078ec0ff */
[----:B------:R-:W-:Y:S02]  /*241a0*/  IMAD.MOV.U32 R2, RZ, RZ, 0x1 ;  /* 0x00000001ff027424 */ /* 0x000fe400078e00ff */
[----:B------:R-:W-:Y:S02]  /*241b0*/  IMAD R3, R24, R3, R0 ;  /* 0x0000000318037224 */ /* 0x000fe400078e0200 */
[----:B--2---:R-:W-:-:S02]  /*241c0*/  IMAD R0, R4, R20, R19 ;  /* 0x0000001404007224 */ /* 0x004fc400078e0213 */
[----:B---3--:R-:W-:Y:S02]  /*241d0*/  IMAD R12, R3, R25, R10 ;  /* 0x00000019030c7224 */ /* 0x008fe400078e020a */
[----:B------:R-:W-:Y:S01]  /*241e0*/  IMAD R3, R0, R16, R5 ;  /* 0x0000001000037224 */ /* 0x000fe200078e0205 */
[----:B------:R-:W-:Y:S01]  /*241f0*/  PRMT R0, R2, 0x7610, R0 ;  /* 0x0000761002007816 */ /* 0x000fe20000000000 */
[----:B------:R-:W-:-:S03]  /*24200*/  IMAD.MOV.U32 R11, RZ, RZ, R15 ;  /* 0x000000ffff0b7224 */ /* 0x000fc600078e000f */
[----:B------:R-:W-:Y:S02]  /*24210*/  SEL R4, R3, R12, !P4 ;  /* 0x0000000c03047207 */ /* 0x000fe40006000000 */
[----:B------:R-:W-:-:S07]  /*24220*/  SEL R12, R12, R3, !P4 ;  /* 0x000000030c0c7207 */ /* 0x000fce0006000000 */
.L_x_556:
[----:B------:R-:W-:-:S08]  /*24230*/  NOP ;  /* 0x0000000000007918 */ /* 0x000fd00000000000 */
[----:B-1----:R-:W0:-:S00]  /*24240*/  USETMAXREG.DEALLOC.CTAPOOL 0x18 ;  /* 0x00000018000079c8 */ /* 0x002e0000080e0500 */
[----:B------:R-:W-:-:S13]  /*24250*/  ISETP.NE.AND P0, PT, RZ, UR8, PT ;  /* 0x00000008ff007c0c */ /* 0x000fda000bf05270 */
[----:B------:R-:W-:Y:S05]  /*24260*/  @P0 EXIT ;  /* 0x000000000000094d */ /* 0x000fea0003800000 */
[----:B0-----:R-:W-:Y:S01]  /*24270*/  LOP3.LUT P0, RZ, R0, 0xff, RZ, 0xc0, !PT ;  /* 0x000000ff00ff7812 */ /* 0x001fe2000780c0ff */
[----:B------:R-:W-:Y:S02]  /*24280*/  IMAD.MOV.U32 R0, RZ, RZ, 0x1 ;  /* 0x00000001ff007424 */ /* 0x000fe400078e00ff */
[----:B------:R-:W-:-:S10]  /*24290*/  IMAD.MOV.U32 R8, RZ, RZ, RZ ;  /* 0x000000ffff087224 */ /* 0x000fd400078e00ff */
[----:B------:R-:W-:Y:S05]  /*242a0*/  @!P0 BRA `(.L_x_559) ;  /* 0x0000000c00508947 */ /* 0x000fea0003800000 */
[----:B------:R-:W0:Y:S01]  /*242b0*/  LDC R0, c[0x0][0x28c] ;  /* 0x0000a300ff007b82 */ /* 0x000e220000000800 */
[----:B------:R-:W-:Y:S01]  /*242c0*/  ULDC UR5, c[0x0][0x658] ;  /* 0x0001960000057ab9 */ /* 0x000fe20000000800 */
[----:B------:R-:W-:Y:S01]  /*242d0*/  UMOV UR7, 0xffffffff ;  /* 0xffffffff00077882 */ /* 0x000fe20000000000 */
[----:B------:R-:W-:Y:S01]  /*242e0*/  ULDC UR6, c[0x0][0xc] ;  /* 0x0000030000067ab9 */ /* 0x000fe20000000800 */
[----:B------:R-:W-:Y:S01]  /*242f0*/  USHF.L.U32 UR9, UR7, UR5, URZ ;  /* 0x0000000507097299 */ /* 0x000fe2000800063f */
[----:B------:R-:W-:Y:S01]  /*24300*/  BSSY B0, `(.L_x_559) ;  /* 0x00000ce000007945 */ /* 0x000fe20003800000 */
[----:B------:R-:W-:Y:S01]  /*24310*/  UMOV UR8, 0x1 ;  /* 0x0000000100087882 */ /* 0x000fe20000000000 */
[----:B------:R-:W-:Y:S01]  /*24320*/  ULDC UR7, c[0x0][0x10] ;  /* 0x0000040000077ab9 */ /* 0x000fe20000000800 */
[----:B------:R-:W1:Y:S01]  /*24330*/  S2UR UR10, SR_CgaCtaId ;  /* 0x00000000000a79c3 */ /* 0x000e620000008800 */
[----:B------:R-:W-:Y:S01]  /*24340*/  UIMAD.WIDE.U32 UR6, UR6, UR7, URZ ;  /* 0x00000007060672a5 */ /* 0x000fe2000f8e003f */
[----:B------:R-:W-:Y:S01]  /*24350*/  IMAD.MOV.U32 R10, RZ, RZ, 0x1 ;  /* 0x00000001ff0a7424 */ /* 0x000fe200078e00ff */
[----:B------:R-:W-:Y:S01]  /*24360*/  USHF.L.U32 UR5, UR8, UR5, URZ ;  /* 0x0000000508057299 */ /* 0x000fe2000800063f */
[----:B------:R-:W-:Y:S01]  /*24370*/  IMAD.MOV.U32 R8, RZ, RZ, RZ ;  /* 0x000000ffff087224 */ /* 0x000fe200078e00ff */
[----:B------:R-:W-:Y:S01]  /*24380*/  ULDC UR4, c[0x0][0x600] ;  /* 0x0001800000047ab9 */ /* 0x000fe20000000800 */
[----:B------:R-:W-:Y:S01]  /*24390*/  ULDC UR8, c[0x0][0x14] ;  /* 0x0000050000087ab9 */ /* 0x000fe20000000800 */
[----:B------:R-:W-:-:S02]  /*243a0*/  ULOP3.LUT UR21, UR13, 0x2, URZ, 0xfc, !UPT ;  /* 0x000000020d157892 */ /* 0x000fc4000f8efc3f */
[----:B------:R-:W-:Y:S02]  /*243b0*/  UIMAD.WIDE.U32 UR22, UR6, UR8, URZ ;  /* 0x00000008061672a5 */ /* 0x000fe4000f8e003f */
[----:B------:R-:W-:Y:S02]  /*243c0*/  UIMAD UR16, UR7, UR8, URZ ;  /* 0x00000008071072a4 */ /* 0x000fe4000f8e023f */
[----:B------:R-:W-:Y:S02]  /*243d0*/  UIADD3 UR4, UR4, -0x1, URZ ;  /* 0xffffffff04047890 */ /* 0x000fe4000fffe03f */
[----:B------:R-:W-:Y:S01]  /*243e0*/  ULOP3.LUT UR18, URZ, UR9, URZ, 0x33, !UPT ;  /* 0x000000093f127292 */ /* 0x000fe2000f8e333f */
[----:B0-----:R-:W-:Y:S01]  /*243f0*/  VIADD R0, R0, 0x3f ;  /* 0x0000003f00007836 */ /* 0x001fe20000000000 */
[----:B------:R-:W-:Y:S01]  /*24400*/  UIADD3 UR16, UR23, UR16, URZ ;  /* 0x0000001017107290 */ /* 0x000fe2000fffe03f */
[----:B------:R-:W-:-:S03]  /*24410*/  ULDC.64 UR24, c[0x0][0x198] ;  /* 0x0000660000187ab9 */ /* 0x000fc60000000a00 */
[----:B------:R-:W-:Y:S01]  /*24420*/  SHF.R.S32.HI R3, RZ, 0x1f, R0 ;  /* 0x0000001fff037819 */ /* 0x000fe20000011400 */
[----:B-1----:R-:W-:-:S03]  /*24430*/  IMAD.U32 R7, RZ, RZ, UR10 ;  /* 0x0000000aff077e24 */ /* 0x002fc6000f8e00ff */
[----:B------:R-:W-:Y:S01]  /*24440*/  LEA.HI R3, R3, R0, RZ, 0x6 ;  /* 0x0000000003037211 */ /* 0x000fe200078f30ff */
[----:B------:R-:W-:-:S03]  /*24450*/  IMAD.MOV.U32 R0, RZ, RZ, 0x1 ;  /* 0x00000001ff007424 */ /* 0x000fc600078e00ff */
[----:B------:R-:W-:-:S05]  /*24460*/  SHF.R.S32.HI R6, RZ, 0x6, R3 ;  /* 0x00000006ff067819 */ /* 0x000fca0000011403 */
[----:B------:R-:W-:-:S07]  /*24470*/  VIADD R16, R6, 0x1 ;  /* 0x0000000106107836 */ /* 0x000fce0000000000 */
.L_x_570:
[----:B------:R-:W-:-:S03]  /*24480*/  UMOV UR6, 0xffffffff ;  /* 0xffffffff00067882 */ /* 0x000fc60000000000 */
[----:B------:R-:W-:Y:S05]  /*24490*/  BRA.DIV UR6, `(.L_x_560) ;  /* 0x0000000e06f47947 */ /* 0x000fea000b800000 */
[----:B------:R-:W-:-:S13]  /*244a0*/  ELECT P0, URZ, PT ;  /* 0x00000000003f782f */ /* 0x000fda0003800000 */
.L_x_582:
[----:B------:R-:W0:Y:S01]  /*244b0*/  LDC R2, c[0x0][0x28c] ;  /* 0x0000a300ff027b82 */ /* 0x000e220000000800 */
[----:B------:R-:W-:Y:S01]  /*244c0*/  BSSY B1, `(.L_x_561) ;  /* 0x000003b000017945 */ /* 0x000fe20003800000 */
[----:B0-----:R-:W-:-:S13]  /*244d0*/  ISETP.LT.OR P0, PT, R2, 0x1, !P0 ;  /* 0x000000010200780c */ /* 0x001fda0004701670 */
[----:B------:R-:W-:Y:S05]  /*244e0*/  @P0 BRA `(.L_x_562) ;  /* 0x0000000000e00947 */ /* 0x000fea0003800000 */
[----:B------:R-:W-:Y:S02]  /*244f0*/  IMAD R2, R12, 0x2, R7 ;  /* 0x000000020c027824 */ /* 0x000fe400078e0207 */
[----:B------:R-:W-:Y:S02]  /*24500*/  IMAD.SHL.U32 R4, R4, 0x100, RZ ;  /* 0x0000010004047824 */ /* 0x000fe400078e00ff */
[----:B------:R-:W-:Y:S02]  /*24510*/  IMAD.SHL.U32 R2, R2, 0x80, RZ ;  /* 0x0000008002027824 */ /* 0x000fe400078e00ff */
[----:B------:R-:W-:Y:S02]  /*24520*/  IMAD.MOV.U32 R14, RZ, RZ, RZ ;  /* 0x000000ffff0e7224 */ /* 0x000fe400078e00ff */
[----:B------:R-:W-:Y:S02]  /*24530*/  IMAD.MOV.U32 R3, RZ, RZ, R16 ;  /* 0x000000ffff037224 */ /* 0x000fe400078e0010 */
[----:B------:R-:W-:-:S02]  /*24540*/  IMAD.MOV.U32 R5, RZ, RZ, R0 ;  /* 0x000000ffff057224 */ /* 0x000fc400078e0000 */
[----:B------:R-:W-:-:S07]  /*24550*/  IMAD.MOV.U32 R9, RZ, RZ, R8 ;  /* 0x000000ffff097224 */ /* 0x000fce00078e0008 */
.L_x_565:
[----:B------:R-:W0:Y:S01]  /*24560*/  S2UR UR6, SR_CgaCtaId ;  /* 0x00000000000679c3 */ /* 0x000e220000008800 */
[----:B------:R-:W-:Y:S02]  /*24570*/  MOV R12, 0x400 ;  /* 0x00000400000c7802 */ /* 0x000fe40000000f00 */
[----:B------:R-:W-:Y:S01]  /*24580*/  SHF.L.U32 R13, R5, 0x1f, RZ ;  /* 0x0000001f050d7819 */ /* 0x000fe200000006ff */
[----:B0-----:R-:W-:-:S05]  /*24590*/  IMAD.U32 R7, RZ, RZ, UR6 ;  /* 0x00000006ff077e24 */ /* 0x001fca000f8e00ff */
[----:B------:R-:W-:-:S05]  /*245a0*/  LEA R12, R7, R12, 0x18 ;  /* 0x0000000c070c7211 */ /* 0x000fca00078ec0ff */
[----:B------:R-:W-:-:S04]  /*245b0*/  IMAD R18, R9, 0x8, R12 ;  /* 0x0000000809127824 */ /* 0x000fc800078e020c */
[----:B------:R-:W0:Y:S02]  /*245c0*/  SYNCS.PHASECHK.TRANS64.TRYWAIT P0, [R18+URZ+0x28], R13 ;  /* 0x0000280d120075a7 */ /* 0x000e24000800017f */
[----:B0-----:R-:W-:Y:S05]  /*245d0*/  @!P0 BRA `(.L_x_563) ;  /* 0x0000000c00c48947 */ /* 0x001fea0003800000 */
.L_x_583:
[----:B------:R-:W1:Y:S01]  /*245e0*/  S2R R15, SR_TID.X ;  /* 0x00000000000f7919 */ /* 0x000e620000002100 */
[----:B------:R-:W-:-:S04]  /*245f0*/  UPRMT UR6, UR21, 0x9910, URZ ;  /* 0x0000991015067896 */ /* 0x000fc8000800003f */
[----:B------:R-:W-:Y:S01]  /*24600*/  UISETP.NE.AND UP0, UPT, UR6, 0x2, UPT ;  /* 0x000000020600788c */ /* 0x000fe2000bf05270 */
[----:B-1----:R-:W-:-:S13]  /*24610*/  LOP3.LUT P0, RZ, R15, 0x7f, RZ, 0xc0, !PT ;  /* 0x0000007f0fff7812 */ /* 0x002fda000780c0ff */
[----:B0-----:R-:W0:Y:S02]  /*24620*/  @!P0 LDC R13, c[0x0][0x500] ;  /* 0x00014000ff0d8b82 */ /* 0x001e240000000800 */
[----:B0-----:R0:W-:Y:S01]  /*24630*/  @!P0 SYNCS.ARRIVE.TRANS64 RZ, [R18+URZ], R13 ;  /* 0x0000000d12ff89a7 */ /* 0x0011e2000800003f */
[----:B------:R-:W-:-:S13]  /*24640*/  PLOP3.LUT P0, PT, PT, PT, UP0, 0x80, 0x0 ;  /* 0x000000000000781c */ /* 0x000fda0003f0f008 */
[----:B0-----:R-:W-:Y:S05]  /*24650*/  @P0 BRA `(.L_x_564) ;  /* 0x0000000000040947 */ /* 0x001fea0003800000 */
[----:B------:R-:W-:Y:S01]  /*24660*/  BPT.TRAP 0x1 ;  /* 0x000000040000795c */ /* 0x000fe20000300000 */
.L_x_564:
[----:B------:R-:W-:Y:S01]  /*24670*/  IMAD.SHL.U32 R13, R9, 0x4000, RZ ;  /* 0x00004000090d7824 */ /* 0x000fe200078e00ff */
[----:B------:R-:W-:Y:S01]  /*24680*/  R2UR UR8, R12 ;  /* 0x000000000c0872ca */ /* 0x000fe200000e0000 */
[----:B------:R-:W-:Y:S01]  /*24690*/  VIADD R3, R3, 0xffffffff ;  /* 0xffffffff03037836 */ /* 0x000fe20000000000 */
[----:B------:R-:W-:Y:S01]  /*246a0*/  R2UR UR9, R18 ;  /* 0x00000000120972ca */ /* 0x000fe200000e0000 */
[--C-:B------:R-:W-:Y:S01]  /*246b0*/  IMAD R15, R7, 0x2000, R13.reuse ;  /* 0x00002000070f7824 */ /* 0x100fe200078e020d */
[----:B------:R-:W-:Y:S01]  /*246c0*/  IADD3 R12, R12, 0x14100, R13 ;  /* 0x000141000c0c7810 */ /* 0x000fe20007ffe00d */
[----:B------:R-:W-:Y:S01]  /*246d0*/  UIADD3 UR6, UP0, UR24, 0xf0, URZ ;  /* 0x000000f018067890 */ /* 0x000fe2000ff1e03f */
[----:B------:R-:W-:Y:S01]  /*246e0*/  R2UR UR11, R2 ;  /* 0x00000000020b72ca */ /* 0x000fe200000e0000 */
[----:B------:R-:W-:Y:S01]  /*246f0*/  UIADD3 UR26, UP1, UR24, 0x1f0, URZ ;  /* 0x000001f0181a7890 */ /* 0x000fe2000ff3e03f */
[----:B------:R-:W-:Y:S01]  /*24700*/  R2UR UR7, R15 ;  /* 0x000000000f0772ca */ /* 0x000fe200000e0000 */
[----:B------:R-:W-:Y:S01]  /*24710*/  VIADD R9, R9, 0x1 ;  /* 0x0000000109097836 */ /* 0x000fe20000000000 */
[----:B------:R-:W-:Y:S01]  /*24720*/  R2UR UR10, R14 ;  /* 0x000000000e0a72ca */ /* 0x000fe200000e0000 */
[----:B------:R-:W-:Y:S01]  /*24730*/  UIADD3.X UR27, URZ, UR25, URZ, UP1, !UPT ;  /* 0x000000193f1b7290 */ /* 0x000fe20008ffe43f */
[----:B------:R-:W-:Y:S01]  /*24740*/  R2UR UR12, R11 ;  /* 0x000000000b0c72ca */ /* 0x000fe200000e0000 */
[----:B------:R-:W-:Y:S01]  /*24750*/  UMOV UR20, 0x30000 ;  /* 0x0003000000147882 */ /* 0x000fe20000000000 */
[----:B------:R-:W-:Y:S01]  /*24760*/  R2UR UR17, R12 ;  /* 0x000000000c1172ca */ /* 0x000fe200000e0000 */
[----:B------:R-:W-:Y:S01]  /*24770*/  UMOV UR14, 0x0 ;  /* 0x00000000000e7882 */ /* 0x000fe20000000000 */
[----:B------:R-:W-:Y:S01]  /*24780*/  R2UR UR19, R4 ;  /* 0x00000000041372ca */ /* 0x000fe200000e0000 */
[----:B------:R-:W-:Y:S01]  /*24790*/  UMOV UR15, 0x10000000 ;  /* 0x10000000000f7882 */ /* 0x000fe20000000000 */
[----:B------:R-:W-:Y:S01]  /*247a0*/  ISETP.GT.AND P1, PT, R3, 0x1, PT ;  /* 0x000000010300780c */ /* 0x000fe20003f24270 */
[----:B------:R-:W-:Y:S01]  /*247b0*/  VIADD R14, R14, 0x40 ;  /* 0x000000400e0e7836 */ /* 0x000fe20000000000 */
[----:B------:R-:W-:Y:S01]  /*247c0*/  ISETP.NE.AND P0, PT, R9, 0x5, PT ;  /* 0x000000050900780c */ /* 0x000fe20003f05270 */
[----:B------:R-:W-:-:S02]  /*247d0*/  UIADD3 UR8, UR8, 0x100, UR7 ;  /* 0x0000010008087890 */ /* 0x000fc4000fffe007 */
[----:B------:R-:W-:Y:S01]  /*247e0*/  UIADD3.X UR7, URZ, UR25, URZ, UP0, !UPT ;  /* 0x000000193f077290 */ /* 0x000fe200087fe43f */
[----:B------:R-:W-:Y:S02]  /*247f0*/  SEL R12, RZ, 0x1, P0 ;  /* 0x00000001ff0c7807 */ /* 0x000fe40000000000 */
[----:B------:R-:W-:Y:S02]  /*24800*/  SEL R9, R9, RZ, P0 ;  /* 0x000000ff09097207 */ /* 0x000fe40000000000 */
[----:B------:R-:W-:-:S04]  /*24810*/  LOP3.LUT R5, R5, R12, RZ, 0x3c, !PT ;  /* 0x0000000c05057212 */ /* 0x000fc800078e3cff */
[----:B------:R0:W-:Y:S02]  /*24820*/  UTMALDG.3D.MULTICAST [UR8], [UR6], UR20, desc[UR14] ;  /* 0x00000e08060073b4 */ /* 0x0001e40008011814 */
[----:B0-----:R-:W-:Y:S01]  /*24830*/  UMOV UR8, UR17 ;  /* 0x0000001100087c82 */ /* 0x001fe20008000000 */
[----:B------:R-:W-:Y:S02]  /*24840*/  UMOV UR11, UR19 ;  /* 0x00000013000b7c82 */ /* 0x000fe40008000000 */
[----:B------:R0:W-:Y:S02]  /*24850*/  UTMALDG.3D [UR8], [UR26], desc[UR14] ;  /* 0x00000e081a0075b4 */ /* 0x0001e40008011000 */
[----:B0-----:R-:W-:Y:S05]  /*24860*/  @P1 BRA `(.L_x_565) ;  /* 0xfffffffc003c1947 */ /* 0x001fea000383ffff */
.L_x_562:
[----:B------:R-:W-:Y:S05]  /*24870*/  BSYNC B1 ;  /* 0x0000000000017941 */ /* 0x000fea0003800000 */
.L_x_561:
[----:B------:R-:W2:Y:S01]  /*24880*/  LDL.LU R17, [R1+0x458] ;  /* 0x0004580001117983 */ /* 0x000ea20000300800 */
[----:B------:R-:W-:Y:S01]  /*24890*/  LOP3.LUT P0, RZ, R10, 0xff, RZ, 0xc0, !PT ;  /* 0x000000ff0aff7812 */ /* 0x000fe2000780c0ff */
[C---:B------:R-:W-:Y:S01]  /*248a0*/  IMAD.IADD R8, R6.reuse, 0x1, R8 ;  /* 0x0000000106087824 */ /* 0x040fe200078e0208 */
[----:B------:R-:W-:Y:S01]  /*248b0*/  ULDC.64 UR6, c[0x0][0x650] ;  /* 0x0001940000067ab9 */ /* 0x000fe20000000a00 */
[----:B------:R-:W3:Y:S01]  /*248c0*/  LDL.LU R15, [R1+0x45c] ;  /* 0x00045c00010f7983 */ /* 0x000ee20000300800 */
[----:B------:R-:W-:Y:S01]  /*248d0*/  ISETP.GE.U32.AND P1, PT, R6, 0x5, PT ;  /* 0x000000050600780c */ /* 0x000fe20003f26070 */
[----:B------:R-:W-:Y:S01]  /*248e0*/  BSSY B1, `(.L_x_566) ;  /* 0x000006d000017945 */ /* 0x000fe20003800000 */
[----:B------:R-:W-:Y:S01]  /*248f0*/  IMAD.MOV.U32 R12, RZ, RZ, -0x1 ;  /* 0xffffffffff0c7424 */ /* 0x000fe200078e00ff */
[----:B------:R-:W-:Y:S01]  /*24900*/  PRMT R10, RZ, 0x7610, R10 ;  /* 0x00007610ff0a7816 */ /* 0x000fe2000000000a */
[----:B------:R-:W-:Y:S02]  /*24910*/  IMAD.MOV.U32 R4, RZ, RZ, -0x1 ;  /* 0xffffffffff047424 */ /* 0x000fe400078e00ff */
[----:B------:R-:W-:-:S03]  /*24920*/  IMAD.MOV.U32 R11, RZ, RZ, -0x1 ;  /* 0xffffffffff0b7424 */ /* 0x000fc600078e00ff */
[----:B------:R-:W0:Y:S01]  /*24930*/  @P0 S2R R7, SR_CgaCtaId ;  /* 0x0000000000070919 */ /* 0x000e220000008800 */
[----:B------:R-:W-:-:S04]  /*24940*/  @P0 MOV R2, 0x400 ;  /* 0x0000040000020802 */ /* 0x000fc80000000f00 */
[----:B0-----:R-:W-:-:S04]  /*24950*/  @P0 LEA R2, R7, R2, 0x18 ;  /* 0x0000000207020211 */ /* 0x001fc800078ec0ff */
[----:B------:R0:W-:Y:S01]  /*24960*/  @P0 SYNCS.ARRIVE.TRANS64.A1T0 RZ, [R2+URZ+0x68], RZ ;  /* 0x000068ff02ff09a7 */ /* 0x0001e2000810003f */
[----:B------:R-:W-:-:S04]  /*24970*/  ISETP.GT.U32.AND P0, PT, R8, 0x4, PT ;  /* 0x000000040800780c */ /* 0x000fc80003f04070 */
[----:B------:R-:W-:Y:S01]  /*24980*/  ISETP.LT.U32.AND P0, PT, R6, 0x5, P0 ;  /* 0x000000050600780c */ /* 0x000fe20000701070 */
[----:B0-----:R-:W-:-:S05]  /*24990*/  IMAD.WIDE.U32 R2, R8, -0x33333333, RZ ;  /* 0xcccccccd08027825 */ /* 0x001fca00078e00ff */
[----:B------:R-:W-:Y:S02]  /*249a0*/  SHF.R.U32.HI R5, RZ, 0x2, R3 ;  /* 0x00000002ff057819 */ /* 0x000fe40000011603 */
[----:B------:R-:W-:Y:S02]  /*249b0*/  SEL R3, RZ, 0x1, !P0 ;  /* 0x00000001ff037807 */ /* 0x000fe40004000000 */
[----:B------:R-:W-:Y:S01]  /*249c0*/  PRMT R2, RZ, 0x7610, R2 ;  /* 0x00007610ff027816 */ /* 0x000fe20000000002 */
[----:B------:R-:W-:Y:S01]  /*249d0*/  IMAD R8, R5, -0x5, R8 ;  /* 0xfffffffb05087824 */ /* 0x000fe200078e0208 */
[----:B------:R-:W-:-:S04]  /*249e0*/  LOP3.LUT R0, R0, R3, RZ, 0x3c, !PT ;  /* 0x0000000300007212 */ /* 0x000fc800078e3cff */
[----:B------:R-:W-:Y:S02]  /*249f0*/  @P1 LOP3.LUT R0, R0, 0x1, R5, 0x78, !PT ;  /* 0x0000000100001812 */ /* 0x000fe400078e7805 */
[----:B---3--:R-:W-:-:S04]  /*24a00*/  IADD3 R15, P0, R15, UR22, RZ ;  /* 0x000000160f0f7c10 */ /* 0x008fc8000ff1e0ff */
[----:B--2---:R-:W-:Y:S01]  /*24a10*/  IADD3.X R17, R17, UR16, RZ, P0, !PT ;  /* 0x0000001011117c10 */ /* 0x004fe200087fe4ff */
[----:B------:R0:W-:Y:S01]  /*24a20*/  STL [R1+0x45c], R15 ;  /* 0x00045c0f01007387 */ /* 0x0001e20000100800 */
[----:B------:R-:W-:-:S03]  /*24a30*/  ISETP.GE.U32.AND P0, PT, R15, UR6, PT ;  /* 0x000000060f007c0c */ /* 0x000fc6000bf06070 */
[----:B------:R0:W-:Y:S01]  /*24a40*/  STL [R1+0x458], R17 ;  /* 0x0004581101007387 */ /* 0x0001e20000100800 */
[----:B------:R-:W-:-:S13]  /*24a50*/  ISETP.GE.U32.AND.EX P0, PT, R17, UR7, PT, P0 ;  /* 0x0000000711007c0c */ /* 0x000fda000bf06100 */
[----:B0-----:R-:W-:Y:S05]  /*24a60*/  @P0 BRA `(.L_x_567) ;  /* 0x0000000400500947 */ /* 0x001fea0003800000 */
[----:B------:R-:W0:Y:S01]  /*24a70*/  S2R R9, SR_CTAID.X ;  /* 0x0000000000097919 */ /* 0x000e220000002500 */
[----:B------:R-:W-:Y:S01]  /*24a80*/  ULDC UR6, c[0x0][0x150] ;  /* 0x0000540000067ab9 */ /* 0x000fe20000000800 */
[----:B------:R-:W1:Y:S01]  /*24a90*/  LDC R4, c[0x0][0x144] ;  /* 0x00005100ff047b82 */ /* 0x000e620000000800 */
[----:B------:R-:W-:Y:S01]  /*24aa0*/  ULDC UR9, c[0x0][0x630] ;  /* 0x00018c0000097ab9 */ /* 0x000fe20000000800 */
[----:B------:R-:W2:Y:S06]  /*24ab0*/  S2R R2, SR_CTAID.Y ;  /* 0x0000000000027919 */ /* 0x000eac0000002600 */
[----:B------:R-:W3:Y:S01]  /*24ac0*/  LDC R13, c[0x0][0x148] ;  /* 0x00005200ff0d7b82 */ /* 0x000ee20000000800 */
[----:B0-----:R-:W-:-:S02]  /*24ad0*/  I2FP.F32.U32 R3, R9 ;  /* 0x0000000900037245 */ /* 0x001fc40000201000 */
[----:B--2---:R-:W-:-:S03]  /*24ae0*/  I2FP.F32.U32 R5, R2 ;  /* 0x0000000200057245 */ /* 0x004fc60000201000 */
[----:B------:R-:W-:Y:S01]  /*24af0*/  FMUL R3, R3, UR6 ;  /* 0x0000000603037c20 */ /* 0x000fe20008400000 */
[----:B------:R-:W-:Y:S02]  /*24b00*/  ULDC UR6, c[0x0][0x154] ;  /* 0x0000550000067ab9 */ /* 0x000fe40000000800 */
[----:B------:R-:W-:Y:S01]  /*24b10*/  FMUL R11, R5, UR6 ;  /* 0x00000006050b7c20 */ /* 0x000fe20008400000 */
[----:B------:R-:W-:Y:S02]  /*24b20*/  ULDC.64 UR6, c[0x0][0x628] ;  /* 0x00018a0000067ab9 */ /* 0x000fe40000000a00 */
[----:B------:R-:W0:Y:S01]  /*24b30*/  F2I.U32.TRUNC.NTZ R3, R3 ;  /* 0x0000000300037305 */ /* 0x000e22000020f000 */
[----:B------:R-:W-:-:S04]  /*24b40*/  ISETP.NE.U32.AND P0, PT, RZ, UR6, PT ;  /* 0x00000006ff007c0c */ /* 0x000fc8000bf05070 */
[----:B------:R-:W-:-:S03]  /*24b50*/  ISETP.NE.AND.EX P0, PT, RZ, UR7, PT, P0 ;  /* 0x00000007ff007c0c */ /* 0x000fc6000bf05300 */
[----:B------:R-:W2:Y:S01]  /*24b60*/  F2I.U32.TRUNC.NTZ R11, R11 ;  /* 0x0000000b000b7305 */ /* 0x000ea2000020f000 */
[----:B0-----:R-:W-:Y:S02]  /*24b70*/  IMAD.MOV R5, RZ, RZ, -R3 ;  /* 0x000000ffff057224 */ /* 0x001fe400078e0a03 */
[----:B------:R-:W-:Y:S02]  /*24b80*/  IMAD.MOV.U32 R3, RZ, RZ, R17 ;  /* 0x000000ffff037224 */ /* 0x000fe400078e0011 */
[----:B-1----:R-:W-:Y:S02]  /*24b90*/  IMAD R9, R4, R5, R9 ;  /* 0x0000000504097224 */ /* 0x002fe400078e0209 */
[----:B--2---:R-:W-:-:S04]  /*24ba0*/  IMAD.MOV R4, RZ, RZ, -R11 ;  /* 0x000000ffff047224 */ /* 0x004fc800078e0a0b */
[----:B---3--:R-:W-:Y:S02]  /*24bb0*/  @P4 IMAD R9, R13, R4, R2 ;  /* 0x000000040d094224 */ /* 0x008fe400078e0202 */
[----:B------:R-:W-:Y:S01]  /*24bc0*/  IMAD.MOV.U32 R2, RZ, RZ, R15 ;  /* 0x000000ffff027224 */ /* 0x000fe200078e000f */
[----:B------:R-:W-:Y:S06]  /*24bd0*/  @!P0 BRA `(.L_x_568) ;  /* 0x0000000000288947 */ /* 0x000fec0003800000 */
[----:B------:R-:W-:Y:S02]  /*24be0*/  ULDC UR8, c[0x0][0x634] ;  /* 0x00018d0000087ab9 */ /* 0x000fe40000000800 */
[----:B------:R-:W-:-:S05]  /*24bf0*/  IADD3 R3, P0, R15, UR8, RZ ;  /* 0x000000080f037c10 */ /* 0x000fca000ff1e0ff */
[----:B------:R-:W-:-:S04]  /*24c00*/  IMAD.X R11, RZ, RZ, R17, P0 ;  /* 0x000000ffff0b7224 */ /* 0x000fc800000e0611 */
[----:B------:R-:W-:-:S04]  /*24c10*/  IMAD.WIDE.U32 R4, R11, UR6, RZ ;  /* 0x000000060b047c25 */ /* 0x000fc8000f8e00ff */
[----:B------:R-:W-:-:S04]  /*24c20*/  IMAD.WIDE.U32 R4, P0, R3, UR7, R4 ;  /* 0x0000000703047c25 */ /* 0x000fc8000f800004 */
[----:B------:R-:W-:-:S04]  /*24c30*/  IMAD.WIDE.U32 R2, R3, UR6, RZ ;  /* 0x0000000603027c25 */ /* 0x000fc8000f8e00ff */
[----:B------:R-:W-:Y:S01]  /*24c40*/  IMAD.MOV.U32 R2, RZ, RZ, R5 ;  /* 0x000000ffff027224 */ /* 0x000fe200078e0005 */
[----:B------:R-:W-:Y:S01]  /*24c50*/  IADD3 RZ, P1, R3, R4, RZ ;  /* 0x0000000403ff7210 */ /* 0x000fe20007f3e0ff */
[----:B------:R-:W-:-:S04]  /*24c60*/  IMAD.X R3, RZ, RZ, RZ, P0 ;  /* 0x000000ffff037224 */ /* 0x000fc800000e06ff */
[----:B------:R-:W-:-:S08]  /*24c70*/  IMAD.WIDE.U32.X R2, R11, UR7, R2, P1 ;  /* 0x000000070b027c25 */ /* 0x000fd000088e0402 */
.L_x_568:
[--C-:B------:R-:W-:Y:S01]  /*24c80*/  SHF.R.U64 R11, R2, UR9, R3.reuse ;  /* 0x00000009020b7c19 */ /* 0x100fe20008001203 */
[----:B------:R-:W-:Y:S01]  /*24c90*/  ULDC.64 UR6, c[0x0][0x620] ;  /* 0x0001880000067ab9 */ /* 0x000fe20000000a00 */
[----:B------:R-:W-:Y:S01]  /*24ca0*/  SHF.R.U32.HI R2, RZ, UR9, R3 ;  /* 0x00000009ff027c19 */ /* 0x000fe20008011603 */
[----:B------:R-:W-:Y:S01]  /*24cb0*/  IMAD.MOV.U32 R3, RZ, RZ, R17 ;  /* 0x000000ffff037224 */ /* 0x000fe200078e0011 */
[----:B------:R-:W-:Y:S01]  /*24cc0*/  IADD3 R13, P0, RZ, -R11, RZ ;  /* 0x8000000bff0d7210 */ /* 0x000fe20007f1e0ff */
[----:B------:R-:W-:-:S04]  /*24cd0*/  ULDC.64 UR8, c[0x0][0x640] ;  /* 0x0001900000087ab9 */ /* 0x000fc80000000a00 */
[----:B------:R-:W-:Y:S01]  /*24ce0*/  IMAD.X R2, RZ, RZ, ~R2, P0 ;  /* 0x000000ffff027224 */ /* 0x000fe200000e0e02 */
[----:B------:R-:W-:-:S03]  /*24cf0*/  ISETP.NE.U32.AND P0, PT, RZ, UR8, PT ;  /* 0x00000008ff007c0c */ /* 0x000fc6000bf05070 */
[----:B------:R-:W-:Y:S01]  /*24d00*/  IMAD R2, R2, UR6, RZ ;  /* 0x0000000602027c24 */ /* 0x000fe2000f8e02ff */
[----:B------:R-:W-:-:S03]  /*24d10*/  ISETP.NE.AND.EX P0, PT, RZ, UR9, PT, P0 ;  /* 0x00000009ff007c0c */ /* 0x000fc6000bf05300 */
[----:B------:R-:W-:Y:S02]  /*24d20*/  IMAD R5, R13, UR7, R2 ;  /* 0x000000070d057c24 */ /* 0x000fe4000f8e0202 */
[----:B------:R-:W-:-:S04]  /*24d30*/  IMAD.MOV.U32 R2, RZ, RZ, R15 ;  /* 0x000000ffff027224 */ /* 0x000fc800078e000f */
[----:B------:R-:W-:Y:S01]  /*24d40*/  IMAD.WIDE.U32 R2, R13, UR6, R2 ;  /* 0x000000060d027c25 */ /* 0x000fe2000f8e0002 */
[----:B------:R-:W-:-:S03]  /*24d50*/  ULDC UR6, c[0x0][0x618] ;  /* 0x0001860000067ab9 */ /* 0x000fc60000000800 */
[----:B------:R-:W-:-:S05]  /*24d60*/  IMAD.IADD R3, R3, 0x1, R5 ;  /* 0x0000000103037824 */ /* 0x000fca00078e0205 */
[--C-:B------:R-:W-:Y:S02]  /*24d70*/  SHF.R.U64 R12, R2, UR6, R3.reuse ;  /* 0x00000006020c7c19 */ /* 0x100fe40008001203 */
[----:B------:R-:W-:Y:S01]  /*24d80*/  SHF.R.U32.HI R3, RZ, UR6, R3 ;  /* 0x00000006ff037c19 */ /* 0x000fe20008011603 */
[----:B------:R-:W-:-:S03]  /*24d90*/  ULDC UR6, c[0x0][0x608] ;  /* 0x0001820000067ab9 */ /* 0x000fc60000000800 */
[--C-:B------:R-:W-:Y:S02]  /*24da0*/  SHF.R.U64 R13, R12, UR6, R3.reuse ;  /* 0x000000060c0d7c19 */ /* 0x100fe40008001203 */
[----:B------:R-:W-:Y:S01]  /*24db0*/  SHF.R.U32.HI R2, RZ, UR6, R3 ;  /* 0x00000006ff027c19 */ /* 0x000fe20008011603 */
[----:B------:R-:W-:-:S03]  /*24dc0*/  ULDC UR6, c[0x0][0x658] ;  /* 0x0001960000067ab9 */ /* 0x000fc60000000800 */
[--C-:B------:R-:W-:Y:S02]  /*24dd0*/  SHF.R.U64 R14, R13, UR6, R2.reuse ;  /* 0x000000060d0e7c19 */ /* 0x100fe40008001202 */
[----:B------:R-:W-:-:S03]  /*24de0*/  SHF.R.U32.HI R15, RZ, UR6, R2 ;  /* 0x00000006ff0f7c19 */ /* 0x000fc60008011602 */
[----:B------:R-:W-:Y:S02]  /*24df0*/  IMAD.MOV.U32 R2, RZ, RZ, R14 ;  /* 0x000000ffff027224 */ /* 0x000fe400078e000e */
        /* <DEDUP_REMOVED lines=12> */
.L_x_569:
[----:B------:R-:W-:Y:S01]  /*24ec0*/  ULDC UR6, c[0x0][0x648] ;  /* 0x0001920000067ab9 */ /* 0x000fe20000000800 */
[----:B------:R-:W-:Y:S02]  /*24ed0*/  LOP3.LUT R13, R13, UR18, RZ, 0xc0, !PT ;  /* 0x000000120d0d7c12 */ /* 0x000fe4000f8ec0ff */
[----:B------:R-:W-:Y:S01]  /*24ee0*/  SHF.R.U64 R2, R2, UR6, R3 ;  /* 0x0000000602027c19 */ /* 0x000fe20008001203 */
[----:B------:R-:W-:-:S04]  /*24ef0*/  ULDC UR6, c[0x0][0x638] ;  /* 0x00018e0000067ab9 */ /* 0x000fc80000000800 */
[----:B------:R-:W-:Y:S02]  /*24f00*/  IMAD.MOV R3, RZ, RZ, -R2 ;  /* 0x000000ffff037224 */ /* 0x000fe400078e0a02 */
[----:B------:R-:W-:Y:S02]  /*24f10*/  IMAD R4, R2, UR5, R13 ;  /* 0x0000000502047c24 */ /* 0x000fe4000f8e020d */
[----:B------:R-:W-:Y:S01]  /*24f20*/  IMAD R14, R3, UR6, R14 ;  /* 0x00000006030e7c24 */ /* 0x000fe2000f8e020e */
[----:B------:R-:W-:Y:S01]  /*24f30*/  ULDC UR6, c[0x0][0x610] ;  /* 0x0001840000067ab9 */ /* 0x000fe20000000800 */
[----:B------:R-:W-:Y:S01]  /*24f40*/  LOP3.LUT R3, R12, UR4, RZ, 0xc0, !PT ;  /* 0x000000040c037c12 */ /* 0x000fe2000f8ec0ff */
[----:B------:R-:W-:Y:S01]  /*24f50*/  IMAD R9, R4, UR6, R9 ;  /* 0x0000000604097c24 */ /* 0x000fe2000f8e0209 */
[----:B------:R-:W-:Y:S01]  /*24f60*/  ULDC UR6, c[0x0][0x600] ;  /* 0x0001800000067ab9 */ /* 0x000fe20000000800 */
[----:B------:R-:W-:Y:S02]  /*24f70*/  IMAD.MOV.U32 R2, RZ, RZ, 0x1 ;  /* 0x00000001ff027424 */ /* 0x000fe400078e00ff */
[----:B------:R-:W-:-:S05]  /*24f80*/  IMAD R14, R14, UR6, R3 ;  /* 0x000000060e0e7c24 */ /* 0x000fca000f8e0203 */
[----:B------:R-:W-:Y:S02]  /*24f90*/  SEL R4, R14, R9, !P4 ;  /* 0x000000090e047207 */ /* 0x000fe40006000000 */
[----:B------:R-:W-:-:S07]  /*24fa0*/  SEL R12, R9, R14, !P4 ;  /* 0x0000000e090c7207 */ /* 0x000fce0006000000 */
.L_x_567:
[----:B------:R-:W-:Y:S05]  /*24fb0*/  BSYNC B1 ;  /* 0x0000000000017941 */ /* 0x000fea0003800000 */
.L_x_566:
[----:B------:R-:W-:-:S13]  /*24fc0*/  LOP3.LUT P0, RZ, R2, 0xff, RZ, 0xc0, !PT ;  /* 0x000000ff02ff7812 */ /* 0x000fda000780c0ff */
[----:B------:R-:W-:Y:S05]  /*24fd0*/  @P0 BRA `(.L_x_570) ;  /* 0xfffffff400280947 */ /* 0x000fea000383ffff */
[----:B------:R-:W-:Y:S05]  /*24fe0*/  BSYNC B0 ;  /* 0x0000000000007941 */ /* 0x000fea0003800000 */
.L_x_559:
[----:B------:R-:W-:-:S03]  /*24ff0*/  UMOV UR6, 0xffffffff ;  /* 0xffffffff00067882 */ /* 0x000fc60000000000 */
[----:B------:R-:W-:Y:S05]  /*25000*/  BRA.DIV UR6, `(.L_x_571) ;  /* 0x00000006064c7947 */ /* 0x000fea000b800000 */
[----:B------:R-:W-:-:S13]  /*25010*/  ELECT P0, URZ, PT ;  /* 0x00000000003f782f */ /* 0x000fda0003800000 */
.L_x_586:
[----:B------:R-:W-:Y:S04]  /*25020*/  BSSY B0, `(.L_x_572) ;  /* 0x0000035000007945 */ /* 0x000fe80003800000 */
[----:B------:R-:W-:Y:S05]  /*25030*/  @!P0 BRA `(.L_x_573) ;  /* 0x0000000000cc8947 */ /* 0x000fea0003800000 */
[----:B------:R-:W-:-:S04]  /*25040*/  ULOP3.LUT UR6, UR13, 0x2, URZ, 0xfc, !UPT ;  /* 0x000000020d067892 */ /* 0x000fc8000f8efc3f */
[----:B------:R-:W-:-:S06]  /*25050*/  UISETP.NE.AND UP0, UPT, UR6, 0x3, UPT ;  /* 0x000000030600788c */ /* 0x000fcc000bf05270 */
[----:B------:R-:W-:-:S13]  /*25060*/  PLOP3.LUT P0, PT, PT, PT, UP0, 0x80, 0x0 ;  /* 0x000000000000781c */ /* 0x000fda0003f0f008 */
[----:B------:R-:W-:Y:S05]  /*25070*/  @!P0 BRA `(.L_x_574) ;  /* 0x0000000000048947 */ /* 0x000fea0003800000 */
[----:B------:R-:W-:Y:S01]  /*25080*/  BPT.TRAP 0x1 ;  /* 0x000000040000795c */ /* 0x000fe20000300000 */
.L_x_574:
[----:B------:R-:W0:Y:S01]  /*25090*/  S2R R3, SR_CgaCtaId ;  /* 0x0000000000037919 */ /* 0x000e220000008800 */
[----:B------:R-:W-:-:S04]  /*250a0*/  MOV R2, 0x400 ;  /* 0x0000040000027802 */ /* 0x000fc80000000f00 */
[----:B0-----:R-:W-:Y:S02]  /*250b0*/  LEA R3, R3, R2, 0x18 ;  /* 0x0000000203037211 */ /* 0x001fe400078ec0ff */
[----:B------:R-:W-:-:S03]  /*250c0*/  SHF.L.U32 R2, R0, 0x1f, RZ ;  /* 0x0000001f00027819 */ /* 0x000fc600000006ff */
[----:B------:R-:W-:-:S04]  /*250d0*/  VIADD R3, R3, 0x28 ;  /* 0x0000002803037836 */ /* 0x000fc80000000000 */
[----:B------:R-:W-:-:S04]  /*250e0*/  IMAD R5, R8, 0x8, R3 ;  /* 0x0000000808057824 */ /* 0x000fc800078e0203 */
[----:B------:R-:W0:Y:S02]  /*250f0*/  SYNCS.PHASECHK.TRANS64.TRYWAIT P0, [R5+URZ], R2 ;  /* 0x00000002050075a7 */ /* 0x000e24000800017f */
[----:B0-----:R-:W-:Y:S05]  /*25100*/  @!P0 BRA `(.L_x_575) ;  /* 0x00000004002c8947 */ /* 0x001fea0003800000 */
.L_x_587:
[----:B------:R-:W-:-:S05]  /*25110*/  VIADD R8, R8, 0x1 ;  /* 0x0000000108087836 */ /* 0x000fca0000000000 */
[----:B------:R-:W-:-:S04]  /*25120*/  ISETP.NE.AND P0, PT, R8, 0x5, PT ;  /* 0x000000050800780c */ /* 0x000fc80003f05270 */
[----:B0-----:R-:W-:Y:S02]  /*25130*/  SEL R5, RZ, 0x1, P0 ;  /* 0x00000001ff057807 */ /* 0x001fe40000000000 */
[----:B------:R-:W-:Y:S02]  /*25140*/  SEL R8, R8, RZ, P0 ;  /* 0x000000ff08087207 */ /* 0x000fe40000000000 */
[----:B------:R-:W-:-:S03]  /*25150*/  LOP3.LUT R5, R0, R5, RZ, 0x3c, !PT ;  /* 0x0000000500057212 */ /* 0x000fc600078e3cff */
[----:B------:R-:W-:Y:S01]  /*25160*/  IMAD R7, R8, 0x8, R3 ;  /* 0x0000000808077824 */ /* 0x000fe200078e0203 */
[----:B------:R-:W-:-:S04]  /*25170*/  SHF.L.U32 R0, R5, 0x1f, RZ ;  /* 0x0000001f05007819 */ /* 0x000fc800000006ff */
[----:B------:R-:W0:Y:S02]  /*25180*/  SYNCS.PHASECHK.TRANS64.TRYWAIT P0, [R7+URZ], R0 ;  /* 0x00000000070075a7 */ /* 0x000e24000800017f */
[----:B0-----:R-:W-:Y:S05]  /*25190*/  @!P0 BRA `(.L_x_576) ;  /* 0x00000004001c8947 */ /* 0x001fea0003800000 */
.L_x_588:
[----:B0-----:R-:W-:-:S05]  /*251a0*/  VIADD R0, R8, 0x1 ;  /* 0x0000000108007836 */ /* 0x001fca0000000000 */
[----:B------:R-:W-:-:S04]  /*251b0*/  ISETP.NE.AND P0, PT, R0, 0x5, PT ;  /* 0x000000050000780c */ /* 0x000fc80003f05270 */
[----:B------:R-:W-:Y:S02]  /*251c0*/  SEL R2, RZ, 0x1, P0 ;  /* 0x00000001ff027807 */ /* 0x000fe40000000000 */
[----:B------:R-:W-:Y:S02]  /*251d0*/  SEL R4, R0, RZ, P0 ;  /* 0x000000ff00047207 */ /* 0x000fe40000000000 */
[----:B------:R-:W-:-:S03]  /*251e0*/  LOP3.LUT R5, R5, R2, RZ, 0x3c, !PT ;  /* 0x0000000205057212 */ /* 0x000fc600078e3cff */
[----:B------:R-:W-:Y:S01]  /*251f0*/  IMAD R7, R4, 0x8, R3 ;  /* 0x0000000804077824 */ /* 0x000fe200078e0203 */
[----:B------:R-:W-:-:S04]  /*25200*/  SHF.L.U32 R0, R5, 0x1f, RZ ;  /* 0x0000001f05007819 */ /* 0x000fc800000006ff */
[----:B------:R-:W0:Y:S02]  /*25210*/  SYNCS.PHASECHK.TRANS64.TRYWAIT P0, [R7+URZ], R0 ;  /* 0x00000000070075a7 */ /* 0x000e24000800017f */
[----:B0-----:R-:W-:Y:S05]  /*25220*/  @!P0 BRA `(.L_x_577) ;  /* 0x00000004000c8947 */ /* 0x001fea0003800000 */
.L_x_589:
        /* <DEDUP_REMOVED lines=9> */
.L_x_590:
[----:B0-----:R-:W-:-:S05]  /*252c0*/  VIADD R0, R4, 0x1 ;  /* 0x0000000104007836 */ /* 0x001fca0000000000 */
[----:B------:R-:W-:-:S04]  /*252d0*/  ISETP.NE.AND P0, PT, R0, 0x5, PT ;  /* 0x000000050000780c */ /* 0x000fc80003f05270 */
[----:B------:R-:W-:Y:S02]  /*252e0*/  SEL R2, RZ, 0x1, P0 ;  /* 0x00000001ff027807 */ /* 0x000fe40000000000 */
[----:B------:R-:W-:Y:S02]  /*252f0*/  SEL R0, R0, RZ, P0 ;  /* 0x000000ff00007207 */ /* 0x000fe40000000000 */
[----:B------:R-:W-:-:S03]  /*25300*/  LOP3.LUT R2, R5, R2, RZ, 0x3c, !PT ;  /* 0x0000000205027212 */ /* 0x000fc600078e3cff */
[----:B------:R-:W-:Y:S01]  /*25310*/  IMAD R3, R0, 0x8, R3 ;  /* 0x0000000800037824 */ /* 0x000fe200078e0203 */
[----:B------:R-:W-:-:S07]  /*25320*/  SHF.L.U32 R0, R2, 0x1f, RZ ;  /* 0x0000001f02007819 */ /* 0x000fce00000006ff */
.L_x_579:
[----:B0-----:R0:W1:Y:S02]  /*25330*/  SYNCS.PHASECHK.TRANS64.TRYWAIT P0, [R3+URZ], R0 ;  /* 0x00000000030075a7 */ /* 0x001064000800017f */
[----:B-1----:R-:W-:Y:S05]  /*25340*/  @!P0 NANOSLEEP.SYNCS 0x989680 ;  /* 0x009896800000895d */ /* 0x002fea0003900000 */
[----:B------:R-:W1:Y:S02]  /*25350*/  @!P0 SYNCS.PHASECHK.TRANS64 P0, [R3+URZ], R0 ;  /* 0x00000000030085a7 */ /* 0x000e64000800007f */
[----:B-1----:R-:W-:Y:S05]  /*25360*/  @!P0 BRA `(.L_x_579) ;  /* 0xfffffffc00f08947 */ /* 0x002fea000383ffff */
.L_x_573:
[----:B------:R-:W-:Y:S05]  /*25370*/  BSYNC B0 ;  /* 0x0000000000007941 */ /* 0x000fea0003800000 */
.L_x_572:
[----:B------:R-:W-:Y:S05]  /*25380*/  EXIT ;  /* 0x000000000000794d */ /* 0x000fea0003800000 */
.L_x_21:
[----:B--2---:R-:W-:-:S04]  /*25390*/  IMAD.U32 R3, RZ, RZ, UR6 ;  /* 0x00000006ff037e24 */ /* 0x004fc8000f8e00ff */
[----:B------:R2:W3:Y:S03]  /*253a0*/  SYNCS.PHASECHK.TRANS64.TRYWAIT P1, [R3+URZ], R0 ;  /* 0x00000000030075a7 */ /* 0x0004e6000802017f */
[----:B---3--:R-:W-:Y:S05]  /*253b0*/  @!P1 NANOSLEEP.SYNCS 0x989680 ;  /* 0x009896800000995d */ /* 0x008fea0003900000 */
[----:B------:R-:W3:Y:S02]  /*253c0*/  @!P1 SYNCS.PHASECHK.TRANS64 P1, [R3+URZ], R0 ;  /* 0x00000000030095a7 */ /* 0x000ee4000802007f */
[----:B---3--:R-:W-:Y:S05]  /*253d0*/  @!P1 BRA `(.L_x_21) ;  /* 0xfffffffc00ec9947 */ /* 0x008fea000383ffff */
[----:B------:R-:W-:Y:S05]  /*253e0*/  BRA `(.L_x_20) ;  /* 0xfffffdd800647947 */ /* 0x000fea000383ffff */
.L_x_27:
[----:B-----5:R2:W-:Y:S02]  /*253f0*/  STL [R1+0x470], R0 ;  /* 0x0004700001007387 */ /* 0x0205e40000100800 */
[----:B--2---:R-:W-:-:S04]  /*25400*/  IMAD.U32 R0, RZ, RZ, UR16 ;  /* 0x00000010ff007e24 */ /* 0x004fc8000f8e00ff */
[----:B------:R2:W3:Y:S03]  /*25410*/  SYNCS.PHASECHK.TRANS64.TRYWAIT P1, [R0+URZ], R2 ;  /* 0x00000002000075a7 */ /* 0x0004e6000802017f */
[----:B---3--:R-:W-:Y:S05]  /*25420*/  @!P1 NANOSLEEP.SYNCS 0x989680 ;  /* 0x009896800000995d */ /* 0x008fea0003900000 */
[----:B------:R2:W3:Y:S02]  /*25430*/  @!P1 SYNCS.PHASECHK.TRANS64 P1, [R0+URZ], R2 ;  /* 0x00000002000095a7 */ /* 0x0004e4000802007f */
[----:B--2---:R2:W5:Y:S02]  /*25440*/  LDL.LU R0, [R1+0x470] ;  /* 0x0004700001007983 */ /* 0x0045640000300800 */
[----:B--23--:R-:W-:Y:S05]  /*25450*/  @!P1 BRA `(.L_x_27) ;  /* 0xfffffffc00e49947 */ /* 0x00cfea000383ffff */
[----:B------:R-:W-:Y:S05]  /*25460*/  BRA `(.L_x_26) ;  /* 0xfffffe1c00307947 */ /* 0x000fea000383ffff */
.L_x_560:
[----:B------:R-:W-:Y:S01]  /*25470*/  BSSY B1, `(.L_x_580) ;  /* 0x0000006000017945 */ /* 0x000fe20003800000 */
[----:B------:R-:W-:-:S07]  /*25480*/  IMAD.MOV.U32 R2, RZ, RZ, -0x1 ;  /* 0xffffffffff027424 */ /* 0x000fce00078e00ff */
[----:B------:R-:W-:Y:S05]  /*25490*/  WARPSYNC.COLLECTIVE R2, `(.L_x_581) ;  /* 0x00000000020c7348 */ /* 0x000fea0003c00000 */
[----:B------:R-:W-:Y:S02]  /*254a0*/  ELECT P0, UR62, PT ;  /* 0x00000000003e782f */ /* 0x000fe40003800000 */
[----:B------:R-:W-:Y:S01]  /*254b0*/  MOV R2, UR62 ;  /* 0x0000003e00027c02 */ /* 0x000fe20008000f00 */
[----:B------:R-:W-:Y:S10]  /*254c0*/  ENDCOLLECTIVE ;  /* 0x000000000000791b */ /* 0x000ff40003800000 */
.L_x_581:
[----:B------:R-:W-:Y:S05]  /*254d0*/  BSYNC B1 ;  /* 0x0000000000017941 */ /* 0x000fea0003800000 */
.L_x_580:
[----:B------:R-:W-:Y:S05]  /*254e0*/  BRA `(.L_x_582) ;  /* 0xffffffec00f07947 */ /* 0x000fea000383ffff */
.L_x_563:
[----:B0-----:R0:W1:Y:S02]  /*254f0*/  SYNCS.PHASECHK.TRANS64.TRYWAIT P0, [R18+URZ+0x28], R13 ;  /* 0x0000280d120075a7 */ /* 0x001064000800017f */
[----:B-1----:R-:W-:Y:S05]  /*25500*/  @!P0 NANOSLEEP.SYNCS 0x989680 ;  /* 0x009896800000895d */ /* 0x002fea0003900000 */
[----:B------:R-:W1:Y:S02]  /*25510*/  @!P0 SYNCS.PHASECHK.TRANS64 P0, [R18+URZ+0x28], R13 ;  /* 0x0000280d120085a7 */ /* 0x000e64000800007f */
[----:B-1----:R-:W-:Y:S05]  /*25520*/  @!P0 BRA `(.L_x_563) ;  /* 0xfffffffc00f08947 */ /* 0x002fea000383ffff */
[----:B------:R-:W-:Y:S05]  /*25530*/  BRA `(.L_x_583) ;  /* 0xfffffff000287947 */ /* 0x000fea000383ffff */
.L_x_571:
[----:B------:R-:W-:Y:S01]  /*25540*/  BSSY B0, `(.L_x_584) ;  /* 0x0000006000007945 */ /* 0x000fe20003800000 */
[----:B------:R-:W-:-:S07]  /*25550*/  IMAD.MOV.U32 R2, RZ, RZ, -0x1 ;  /* 0xffffffffff027424 */ /* 0x000fce00078e00ff */
[----:B------:R-:W-:Y:S05]  /*25560*/  WARPSYNC.COLLECTIVE R2, `(.L_x_585) ;  /* 0x00000000020c7348 */ /* 0x000fea0003c00000 */
[----:B------:R-:W-:Y:S02]  /*25570*/  ELECT P0, UR62, PT ;  /* 0x00000000003e782f */ /* 0x000fe40003800000 */
[----:B------:R-:W-:Y:S01]  /*25580*/  MOV R2, UR62 ;  /* 0x0000003e00027c02 */ /* 0x000fe20008000f00 */
[----:B------:R-:W-:Y:S10]  /*25590*/  ENDCOLLECTIVE ;  /* 0x000000000000791b */ /* 0x000ff40003800000 */
.L_x_585:
[----:B------:R-:W-:Y:S05]  /*255a0*/  BSYNC B0 ;  /* 0x0000000000007941 */ /* 0x000fea0003800000 */
.L_x_584:
[----:B------:R-:W-:Y:S05]  /*255b0*/  BRA `(.L_x_586) ;  /* 0xfffffff800987947 */ /* 0x000fea000383ffff */
.L_x_575:
[----:B0-----:R0:W1:Y:S02]  /*255c0*/  SYNCS.PHASECHK.TRANS64.TRYWAIT P0, [R5+URZ], R2 ;  /* 0x00000002050075a7 */ /* 0x001064000800017f */
[----:B-1----:R-:W-:Y:S05]  /*255d0*/  @!P0 NANOSLEEP.SYNCS 0x989680 ;  /* 0x009896800000895d */ /* 0x002fea0003900000 */
[----:B------:R-:W1:Y:S02]  /*255e0*/  @!P0 SYNCS.PHASECHK.TRANS64 P0, [R5+URZ], R2 ;  /* 0x00000002050085a7 */ /* 0x000e64000800007f */
[----:B-1----:R-:W-:Y:S05]  /*255f0*/  @!P0 BRA `(.L_x_575) ;  /* 0xfffffffc00f08947 */ /* 0x002fea000383ffff */
[----:B------:R-:W-:Y:S05]  /*25600*/  BRA `(.L_x_587) ;  /* 0xfffffff800c07947 */ /* 0x000fea000383ffff */
.L_x_576:
[----:B0-----:R0:W1:Y:S02]  /*25610*/  SYNCS.PHASECHK.TRANS64.TRYWAIT P0, [R7+URZ], R0 ;  /* 0x00000000070075a7 */ /* 0x001064000800017f */
[----:B-1----:R-:W-:Y:S05]  /*25620*/  @!P0 NANOSLEEP.SYNCS 0x989680 ;  /* 0x009896800000895d */ /* 0x002fea0003900000 */
[----:B------:R-:W1:Y:S02]  /*25630*/  @!P0 SYNCS.PHASECHK.TRANS64 P0, [R7+URZ], R0 ;  /* 0x00000000070085a7 */ /* 0x000e64000800007f */
[----:B-1----:R-:W-:Y:S05]  /*25640*/  @!P0 BRA `(.L_x_576) ;  /* 0xfffffffc00f08947 */ /* 0x002fea000383ffff */
[----:B------:R-:W-:Y:S05]  /*25650*/  BRA `(.L_x_588) ;  /* 0xfffffff800d07947 */ /* 0x000fea000383ffff */
.L_x_577:
[----:B0-----:R0:W1:Y:S02]  /*25660*/  SYNCS.PHASECHK.TRANS64.TRYWAIT P0, [R7+URZ], R0 ;  /* 0x00000000070075a7 */ /* 0x001064000800017f */
[----:B-1----:R-:W-:Y:S05]  /*25670*/  @!P0 NANOSLEEP.SYNCS 0x989680 ;  /* 0x009896800000895d */ /* 0x002fea0003900000 */
[----:B------:R-:W1:Y:S02]  /*25680*/  @!P0 SYNCS.PHASECHK.TRANS64 P0, [R7+URZ], R0 ;  /* 0x00000000070085a7 */ /* 0x000e64000800007f */
[----:B-1----:R-:W-:Y:S05]  /*25690*/  @!P0 BRA `(.L_x_577) ;  /* 0xfffffffc00f08947 */ /* 0x002fea000383ffff */
[----:B------:R-:W-:Y:S05]  /*256a0*/  BRA `(.L_x_589) ;  /* 0xfffffff800e07947 */ /* 0x000fea000383ffff */
.L_x_578:
[----:B0-----:R0:W1:Y:S02]  /*256b0*/  SYNCS.PHASECHK.TRANS64.TRYWAIT P0, [R7+URZ], R0 ;  /* 0x00000000070075a7 */ /* 0x001064000800017f */
[----:B-1----:R-:W-:Y:S05]  /*256c0*/  @!P0 NANOSLEEP.SYNCS 0x989680 ;  /* 0x009896800000895d */ /* 0x002fea0003900000 */
[----:B------:R-:W1:Y:S02]  /*256d0*/  @!P0 SYNCS.PHASECHK.TRANS64 P0, [R7+URZ], R0 ;  /* 0x00000000070085a7 */ /* 0x000e64000800007f */
[----:B-1----:R-:W-:Y:S05]  /*256e0*/  @!P0 BRA `(.L_x_578) ;  /* 0xfffffffc00f08947 */ /* 0x002fea000383ffff */
[----:B------:R-:W-:Y:S05]  /*256f0*/  BRA `(.L_x_590) ;  /* 0xfffffff800f07947 */ /* 0x000fea000383ffff */
.L_x_591:
[----:B------:R-:W-:-:S00]  /*25700*/  BRA `(.L_x_591) ;  /* 0xfffffffc00fc7947 */ /* 0x000fc0000383ffff */
[----:B------:R-:W-:-:S00]  /*25710*/  NOP ;  /* 0x0000000000007918 */ /* 0x000fc00000000000 */
        /* <DEDUP_REMOVED lines=14> */
.L_x_592:


//--------------------- .nv.shared._ZN7cutlass13device_kernelINS_4gemm6kernel13GemmUniversalIN4cute5tupleIJiiiiEEENS1_10collective13CollectiveMmaINS1_37MainloopSm90TmaGmmaWarpSpecializedFP8ILi5ENS5_IJNS4_1CILi1EEENSA_ILi2EEESB_EEENS1_35KernelTmaWarpSpecializedCooperativeEEENS5_IJNSA_ILi256EEESG_NSA_ILi64EEEEEENS_12float_e5m2_tENS5_IJlSB_lEEESJ_SK_NS4_8TiledMMAINS4_8MMA_AtomIJNS4_4SM904GMMA31MMA_64x256x32_F32E5M2E5M2_SS_TNILNSO_7ScaleInE1ELSQ_1EEEEEENS4_6LayoutINS5_IJSC_SB_SB_EEENS5_IJSB_NSA_ILi0EEESV_EEEEENS5_IJNS4_10UnderscoreESY_SY_EEEEENS4_23SM90_TMA_LOAD_MULTICASTENS4_14ComposedLayoutINS4_7SwizzleILi2ELi4ELi3EEENS4_18smem_ptr_flag_bitsILi8EEENST_INS5_IJNSA_ILi8EEESH_EEENS5_IJSH_SB_EEEEEEEvNS4_8identityENS4_13SM90_TMA_LOADES1B_vS1C_EENS_8epilogue10collective6detail29Sm90TmaWarpSpecializedAdapterINS1G_15DefaultEpilogueISJ_SK_SK_NS1F_6thread17LinearCombinationISJ_Li1EffLNS1K_9ScaleType4KindE0ELNS_15FloatRoundStyleE2ESJ_EENS1_15EpilogueDefaultEEEEEvvEEEEvNT_6ParamsE --------------------------
	.section	.nv.shared._ZN7cutlass13device_kernelINS_4gemm6kernel13GemmUniversalIN4cute5tupleIJiiiiEEENS1_10collective13CollectiveMmaINS1_37MainloopSm90TmaGmmaWarpSpecializedFP8ILi5ENS5_IJNS4_1CILi1EEENSA_ILi2EEESB_EEENS1_35KernelTmaWarpSpecializedCooperativeEEENS5_IJNSA_ILi256EEESG_NSA_ILi64EEEEEENS_12float_e5m2_tENS5_IJlSB_lEEESJ_SK_NS4_8TiledMMAINS4_8MMA_AtomIJNS4_4SM904GMMA31MMA_64x256x32_F32E5M2E5M2_SS_TNILNSO_7ScaleInE1ELSQ_1EEEEEENS4_6LayoutINS5_IJSC_SB_SB_EEENS5_IJSB_NSA_ILi0EEESV_EEEEENS5_IJNS4_10UnderscoreESY_SY_EEEEENS4_23SM90_TMA_LOAD_MULTICASTENS4_14ComposedLayoutINS4_7SwizzleILi2ELi4ELi3EEENS4_18smem_ptr_flag_bitsILi8EEENST_INS5_IJNSA_ILi8EEESH_EEENS5_IJSH_SB_EEEEEEEvNS4_8identityENS4_13SM90_TMA_LOADES1B_vS1C_EENS_8epilogue10collective6detail29Sm90TmaWarpSpecializedAdapterINS1G_15DefaultEpilogueISJ_SK_SK_NS1F_6thread17LinearCombinationISJ_Li1EffLNS1K_9ScaleType4KindE0ELNS_15FloatRoundStyleE2ESJ_EENS1_15EpilogueDefaultEEEEEvvEEEEvNT_6ParamsE,"aw",@nobits
	.sectionflags	@""
	.align	16
	.zero		1024


//--------------------- .nv.shared.reserved.0     --------------------------
	.section	.nv.shared.reserved.0,"aw",@nobits
	.weak		__nv_reservedSMEM_offset_0_alias
	.size		__nv_reservedSMEM_offset_0_alias, 0, 0
	.other		__nv_reservedSMEM_offset_0_alias,@"STO_CUDA_RESERVED_SHARED STV_DEFAULT"
__nv_reservedSMEM_offset_0_alias:
	.zero		0


//--------------------- .nv.global                --------------------------
	.section	.nv.global,"aw",@nobits
.nv.global:
	.type		_ZN39_INTERNAL_45b3b237_4_k_cu_c21210dc_48634cute1_E,@object
	.size		_ZN39_INTERNAL_45b3b237_4_k_cu_c21210dc_48634cute1_E,(_ZN39_INTERNAL_45b3b237_4_k_cu_c21210dc_48634cuda3std3__45__cpo6cbeginE - _ZN39_INTERNAL_45b3b237_4_k_cu_c21210dc_48634cute1_E)
_ZN39_INTERNAL_45b3b237_4_k_cu_c21210dc_48634cute1_E:
	.zero		1
	.type		_ZN39_INTERNAL_45b3b237_4_k_cu_c21210dc_48634cuda3std3__45__cpo6cbeginE,@object
	.size		_ZN39_INTERNAL_45b3b237_4_k_cu_c21210dc_48634cuda3std3__45__cpo6cbeginE,(_ZN39_INTERNAL_45b3b237_4_k_cu_c21210dc_48634cuda3std3__48in_placeE - _ZN39_INTERNAL_45b3b237_4_k_cu_c21210dc_48634cuda3std3__45__cpo6cbeginE)
_ZN39_INTERNAL_45b3b237_4_k_cu_c21210dc_48634cuda3std3__45__cpo6cbeginE:
	.zero		1
	.type		_ZN39_INTERNAL_45b3b237_4_k_cu_c21210dc_48634cuda3std3__48in_placeE,@object
	.size		_ZN39_INTERNAL_45b3b237_4_k_cu_c21210dc_48634cuda3std3__48in_placeE,(_ZN39_INTERNAL_45b3b237_4_k_cu_c21210dc_48634cuda3std6ranges3__45__cpo9iter_moveE - _ZN39_INTERNAL_45b3b237_4_k_cu_c21210dc_48634cuda3std3__48in_placeE)
_ZN39_INTERNAL_45b3b237_4_k_cu_c21210dc_48634cuda3std3__48in_placeE:
	.zero		1
	.type		_ZN39_INTERNAL_45b3b237_4_k_cu_c21210dc_48634cuda3std6ranges3__45__cpo9iter_moveE,@object
	.size		_ZN39_INTERNAL_45b3b237_4_k_cu_c21210dc_48634cuda3std6ranges3__45__cpo9iter_moveE,(_ZN39_INTERNAL_45b3b237_4_k_cu_c21210dc_48634cuda3std3__45__cpo5beginE - _ZN39_INTERNAL_45b3b237_4_k_cu_c21210dc_48634cuda3std6ranges3__45__cpo9iter_moveE)
_ZN39_INTERNAL_45b3b237_4_k_cu_c21210dc_48634cuda3std6ranges3__45__cpo9iter_moveE:
	.zero		1
	.type		_ZN39_INTERNAL_45b3b237_4_k_cu_c21210dc_48634cuda3std3__45__cpo5beginE,@object
	.size		_ZN39_INTERNAL_45b3b237_4_k_cu_c21210dc_48634cuda3std3__45__cpo5beginE,(_ZN39_INTERNAL_45b3b237_4_k_cu_c21210dc_48634cuda3std3__441_GLOBAL__N__45b3b237_4_k_cu_c21210dc_48636ignoreE - _ZN39_INTERNAL_45b3b237_4_k_cu_c21210dc_48634cuda3std3__45__cpo5beginE)
_ZN39_INTERNAL_45b3b237_4_k_cu_c21210dc_48634cuda3std3__45__cpo5beginE:
	.zero		1
	.type		_ZN39_INTERNAL_45b3b237_4_k_cu_c21210dc_48634cuda3std3__441_GLOBAL__N__45b3b237_4_k_cu_c21210dc_48636ignoreE,@object
	.size		_ZN39_INTERNAL_45b3b237_4_k_cu_c21210dc_48634cuda3std3__441_GLOBAL__N__45b3b237_4_k_cu_c21210dc_48636ignoreE,(_ZN39_INTERNAL_45b3b237_4_k_cu_c21210dc_48634cute7productE - _ZN39_INTERNAL_45b3b237_4_k_cu_c21210dc_48634cuda3std3__441_GLOBAL__N__45b3b237_4_k_cu_c21210dc_48636ignoreE)
_ZN39_INTERNAL_45b3b237_4_k_cu_c21210dc_48634cuda3std3__441_GLOBAL__N__45b3b237_4_k_cu_c21210dc_48636ignoreE:
	.zero		1
	.type		_ZN39_INTERNAL_45b3b237_4_k_cu_c21210dc_48634cute7productE,@object
	.size		_ZN39_INTERNAL_45b3b237_4_k_cu_c21210dc_48634cute7productE,(_ZN39_INTERNAL_45b3b237_4_k_cu_c21210dc_48634cuda3std3__45__cpo3endE - _ZN39_INTERNAL_45b3b237_4_k_cu_c21210dc_48634cute7productE)
_ZN39_INTERNAL_45b3b237_4_k_cu_c21210dc_48634cute7productE:
	.zero		1
	.type		_ZN39_INTERNAL_45b3b237_4_k_cu_c21210dc_48634cuda3std3__45__cpo3endE,@object
	.size		_ZN39_INTERNAL_45b3b237_4_k_cu_c21210dc_48634cuda3std3__45__cpo3endE,(_ZN39_INTERNAL_45b3b237_4_k_cu_c21210dc_48634cuda3std3__419piecewise_constructE - _ZN39_INTERNAL_45b3b237_4_k_cu_c21210dc_48634cuda3std3__45__cpo3endE)
_ZN39_INTERNAL_45b3b237_4_k_cu_c21210dc_48634cuda3std3__45__cpo3endE:
	.zero		1
	.type		_ZN39_INTERNAL_45b3b237_4_k_cu_c21210dc_48634cuda3std3__419piecewise_constructE,@object
	.size		_ZN39_INTERNAL_45b3b237_4_k_cu_c21210dc_48634cuda3std3__419piecewise_constructE,(_ZN39_INTERNAL_45b3b237_4_k_cu_c21210dc_48634cuda3std3__45__cpo4cendE - _ZN39_INTERNAL_45b3b237_4_k_cu_c21210dc_48634cuda3std3__419piecewise_constructE)
_ZN39_INTERNAL_45b3b237_4_k_cu_c21210dc_48634cuda3std3__419piecewise_constructE:
	.zero		1
	.type		_ZN39_INTERNAL_45b3b237_4_k_cu_c21210dc_48634cuda3std3__45__cpo4cendE,@object
	.size		_ZN39_INTERNAL_45b3b237_4_k_cu_c21210dc_48634cuda3std3__45__cpo4cendE,(_ZN39_INTERNAL_45b3b237_4_k_cu_c21210dc_48634cuda3std6ranges3__45__cpo4swapE - _ZN39_INTERNAL_45b3b237_4_k_cu_c21210dc_48634cuda3std3__45__cpo4cendE)
_ZN39_INTERNAL_45b3b237_4_k_cu_c21210dc_48634cuda3std3__45__cpo4cendE:
	.zero		1
	.type		_ZN39_INTERNAL_45b3b237_4_k_cu_c21210dc_48634cuda3std6ranges3__45__cpo4swapE,@object
	.size		_ZN39_INTERNAL_45b3b237_4_k_cu_c21210dc_48634cuda3std6ranges3__45__cpo4swapE,(.L_7 - _ZN39_INTERNAL_45b3b237_4_k_cu_c21210dc_48634cuda3std6ranges3__45__cpo4swapE)
_ZN39_INTERNAL_45b3b237_4_k_cu_c21210dc_48634cuda3std6ranges3__45__cpo4swapE:
	.zero		1
.L_7:


//--------------------- .nv.constant0._ZN7cutlass13device_kernelINS_4gemm6kernel13GemmUniversalIN4cute5tupleIJiiiiEEENS1_10collective13CollectiveMmaINS1_37MainloopSm90TmaGmmaWarpSpecializedFP8ILi5ENS5_IJNS4_1CILi1EEENSA_ILi2EEESB_EEENS1_35KernelTmaWarpSpecializedCooperativeEEENS5_IJNSA_ILi256EEESG_NSA_ILi64EEEEEENS_12float_e5m2_tENS5_IJlSB_lEEESJ_SK_NS4_8TiledMMAINS4_8MMA_AtomIJNS4_4SM904GMMA31MMA_64x256x32_F32E5M2E5M2_SS_TNILNSO_7ScaleInE1ELSQ_1EEEEEENS4_6LayoutINS5_IJSC_SB_SB_EEENS5_IJSB_NSA_ILi0EEESV_EEEEENS5_IJNS4_10UnderscoreESY_SY_EEEEENS4_23SM90_TMA_LOAD_MULTICASTENS4_14ComposedLayoutINS4_7SwizzleILi2ELi4ELi3EEENS4_18smem_ptr_flag_bitsILi8EEENST_INS5_IJNSA_ILi8EEESH_EEENS5_IJSH_SB_EEEEEEEvNS4_8identityENS4_13SM90_TMA_LOADES1B_vS1C_EENS_8epilogue10collective6detail29Sm90TmaWarpSpecializedAdapterINS1G_15DefaultEpilogueISJ_SK_SK_NS1F_6thread17LinearCombinationISJ_Li1EffLNS1K_9ScaleType4KindE0ELNS_15FloatRoundStyleE2ESJ_EENS1_15EpilogueDefaultEEEEEvvEEEEvNT_6ParamsE --------------------------
	.section	.nv.constant0._ZN7cutlass13device_kernelINS_4gemm6kernel13GemmUniversalIN4cute5tupleIJiiiiEEENS1_10collective13CollectiveMmaINS1_37MainloopSm90TmaGmmaWarpSpecializedFP8ILi5ENS5_IJNS4_1CILi1EEENSA_ILi2EEESB_EEENS1_35KernelTmaWarpSpecializedCooperativeEEENS5_IJNSA_ILi256EEESG_NSA_ILi64EEEEEENS_12float_e5m2_tENS5_IJlSB_lEEESJ_SK_NS4_8TiledMMAINS4_8MMA_AtomIJNS4_4SM904GMMA31MMA_64x256x32_F32E5M2E5M2_SS_TNILNSO_7ScaleInE1ELSQ_1EEEEEENS4_6LayoutINS5_IJSC_SB_SB_EEENS5_IJSB_NSA_ILi0EEESV_EEEEENS5_IJNS4_10UnderscoreESY_SY_EEEEENS4_23SM90_TMA_LOAD_MULTICASTENS4_14ComposedLayoutINS4_7SwizzleILi2ELi4ELi3EEENS4_18smem_ptr_flag_bitsILi8EEENST_INS5_IJNSA_ILi8EEESH_EEENS5_IJSH_SB_EEEEEEEvNS4_8identityENS4_13SM90_TMA_LOADES1B_vS1C_EENS_8epilogue10collective6detail29Sm90TmaWarpSpecializedAdapterINS1G_15DefaultEpilogueISJ_SK_SK_NS1F_6thread17LinearCombinationISJ_Li1EffLNS1K_9ScaleType4KindE0ELNS_15FloatRoundStyleE2ESJ_EENS1_15EpilogueDefaultEEEEEvvEEEEvNT_6ParamsE,"a",@progbits
	.sectionflags	@""
	.align	4
.nv.constant0._ZN7cutlass13device_kernelINS_4gemm6kernel13GemmUniversalIN4cute5tupleIJiiiiEEENS1_10collective13CollectiveMmaINS1_37MainloopSm90TmaGmmaWarpSpecializedFP8ILi5ENS5_IJNS4_1CILi1EEENSA_ILi2EEESB_EEENS1_35KernelTmaWarpSpecializedCooperativeEEENS5_IJNSA_ILi256EEESG_NSA_ILi64EEEEEENS_12float_e5m2_tENS5_IJlSB_lEEESJ_SK_NS4_8TiledMMAINS4_8MMA_AtomIJNS4_4SM904GMMA31MMA_64x256x32_F32E5M2E5M2_SS_TNILNSO_7ScaleInE1ELSQ_1EEEEEENS4_6LayoutINS5_IJSC_SB_SB_EEENS5_IJSB_NSA_ILi0EEESV_EEEEENS5_IJNS4_10UnderscoreESY_SY_EEEEENS4_23SM90_TMA_LOAD_MULTICASTENS4_14ComposedLayoutINS4_7SwizzleILi2ELi4ELi3EEENS4_18smem_ptr_flag_bitsILi8EEENST_INS5_IJNSA_ILi8EEESH_EEENS5_IJSH_SB_EEEEEEEvNS4_8identityENS4_13SM90_TMA_LOADES1B_vS1C_EENS_8epilogue10collective6detail29Sm90TmaWarpSpecializedAdapterINS1G_15DefaultEpilogueISJ_SK_SK_NS1F_6thread17LinearCombinationISJ_Li1EffLNS1K_9ScaleType4KindE0ELNS_15FloatRoundStyleE2ESJ_EENS1_15EpilogueDefaultEEEEEvvEEEEvNT_6ParamsE:
	.zero		1664


//--------------------- SYMBOLS --------------------------

	.type		.nv.reservedSmem.offset0,@object
	.size		.nv.reservedSmem.offset0,0x4
